//
// Generated by NVIDIA NVVM Compiler
//
// Compiler Build ID: CL-36424714
// Cuda compilation tools, release 13.0, V13.0.88
// Based on NVVM 20.0.0
//

.version 9.0
.target sm_100
.address_size 64

	// .globl	_Z18ft_sgemm_huge_warpiiiPfS_S_ff
// _ZZ18ft_sgemm_huge_warpiiiPfS_S_ffE8shared_A has been demoted
// _ZZ18ft_sgemm_huge_warpiiiPfS_S_ffE8shared_B has been demoted
// _ZZ18ft_sgemm_huge_warpiiiPfS_S_ffE10shared_A_r has been demoted
// _ZZ18ft_sgemm_huge_warpiiiPfS_S_ffE10shared_B_c has been demoted

.visible .entry _Z18ft_sgemm_huge_warpiiiPfS_S_ff(
	.param .u32 _Z18ft_sgemm_huge_warpiiiPfS_S_ff_param_0,
	.param .u32 _Z18ft_sgemm_huge_warpiiiPfS_S_ff_param_1,
	.param .u32 _Z18ft_sgemm_huge_warpiiiPfS_S_ff_param_2,
	.param .u64 .ptr .align 1 _Z18ft_sgemm_huge_warpiiiPfS_S_ff_param_3,
	.param .u64 .ptr .align 1 _Z18ft_sgemm_huge_warpiiiPfS_S_ff_param_4,
	.param .u64 .ptr .align 1 _Z18ft_sgemm_huge_warpiiiPfS_S_ff_param_5,
	.param .f32 _Z18ft_sgemm_huge_warpiiiPfS_S_ff_param_6,
	.param .f32 _Z18ft_sgemm_huge_warpiiiPfS_S_ff_param_7
)
.maxntid 256
{
	.reg .pred 	%p<15>;
	.reg .b32 	%r<166>;
	.reg .b32 	%f<1272>;
	.reg .b64 	%rd<67>;
	.reg .b64 	%fd<4>;
	// demoted variable
	.shared .align 4 .b8 _ZZ18ft_sgemm_huge_warpiiiPfS_S_ffE8shared_A[8192];
	// demoted variable
	.shared .align 4 .b8 _ZZ18ft_sgemm_huge_warpiiiPfS_S_ffE8shared_B[8192];
	// demoted variable
	.shared .align 4 .b8 _ZZ18ft_sgemm_huge_warpiiiPfS_S_ffE10shared_A_r[256];
	// demoted variable
	.shared .align 4 .b8 _ZZ18ft_sgemm_huge_warpiiiPfS_S_ffE10shared_B_c[128];
	ld.param.u32 	%r23, [_Z18ft_sgemm_huge_warpiiiPfS_S_ff_param_1];
	ld.param.u32 	%r24, [_Z18ft_sgemm_huge_warpiiiPfS_S_ff_param_2];
	ld.param.u64 	%rd12, [_Z18ft_sgemm_huge_warpiiiPfS_S_ff_param_3];
	ld.param.u64 	%rd13, [_Z18ft_sgemm_huge_warpiiiPfS_S_ff_param_4];
	cvta.to.global.u64 	%rd1, %rd12;
	cvta.to.global.u64 	%rd2, %rd13;
	mov.u32 	%r1, %tid.x;
	mov.u32 	%r25, %ctaid.x;
	mov.u32 	%r26, %ctaid.y;
	shr.u32 	%r27, %r1, 5;
	shr.u32 	%r28, %r1, 1;
	and.b32  	%r29, %r28, 64;
	shl.b32 	%r30, %r1, 1;
	and.b32  	%r31, %r30, 56;
	or.b32  	%r2, %r31, %r29;
	shl.b32 	%r32, %r25, 7;
	and.b32  	%r33, %r1, 96;
	shl.b32 	%r34, %r1, 3;
	and.b32  	%r35, %r34, 24;
	or.b32  	%r3, %r33, %r35;
	shl.b32 	%r36, %r26, 7;
	shl.b32 	%r37, %r1, 2;
	and.b32  	%r38, %r37, 124;
	or.b32  	%r39, %r28, %r36;
	mul.lo.s32 	%r40, %r23, %r39;
	cvt.s64.s32 	%rd3, %r40;
	and.b32  	%r41, %r37, 4;
	cvt.u64.u32 	%rd14, %r41;
	add.s64 	%rd15, %rd3, %rd14;
	shl.b64 	%rd16, %rd15, 2;
	add.s64 	%rd17, %rd1, %rd16;
	cvt.u64.u32 	%rd18, %r38;
	cvt.s64.s32 	%rd19, %r32;
	or.b64  	%rd20, %rd18, %rd19;
	mul.lo.s32 	%r42, %r23, %r27;
	cvt.s64.s32 	%rd21, %r42;
	add.s64 	%rd4, %rd20, %rd21;
	shl.b64 	%rd22, %rd4, 2;
	add.s64 	%rd23, %rd2, %rd22;
	ld.global.v4.f32 	{%f272, %f273, %f274, %f275}, [%rd23];
	ld.global.v4.f32 	{%f276, %f277, %f278, %f279}, [%rd17];
	shl.b32 	%r43, %r1, 4;
	mov.u32 	%r163, _ZZ18ft_sgemm_huge_warpiiiPfS_S_ffE8shared_B;
	add.s32 	%r45, %r163, %r43;
	st.shared.v4.f32 	[%r45], {%f272, %f273, %f274, %f275};
	shl.b32 	%r46, %r1, 9;
	and.b32  	%r47, %r46, 512;
	or.b32  	%r48, %r47, %r28;
	shl.b32 	%r49, %r48, 2;
	mov.u32 	%r162, _ZZ18ft_sgemm_huge_warpiiiPfS_S_ffE8shared_A;
	add.s32 	%r51, %r162, %r49;
	st.shared.f32 	[%r51], %f276;
	st.shared.f32 	[%r51+512], %f277;
	st.shared.f32 	[%r51+1024], %f278;
	st.shared.f32 	[%r51+1536], %f279;
	bar.sync 	0;
	setp.lt.s32 	%p1, %r24, 1;
	mov.f32 	%f1208, 0f00000000;
	mov.f32 	%f1209, %f1208;
	mov.f32 	%f1210, %f1208;
	mov.f32 	%f1211, %f1208;
	mov.f32 	%f1212, %f1208;
	mov.f32 	%f1213, %f1208;
	mov.f32 	%f1214, %f1208;
	mov.f32 	%f1215, %f1208;
	mov.f32 	%f1216, %f1208;
	mov.f32 	%f1217, %f1208;
	mov.f32 	%f1218, %f1208;
	mov.f32 	%f1219, %f1208;
	mov.f32 	%f1220, %f1208;
	mov.f32 	%f1221, %f1208;
	mov.f32 	%f1222, %f1208;
	mov.f32 	%f1223, %f1208;
	mov.f32 	%f1224, %f1208;
	mov.f32 	%f1225, %f1208;
	mov.f32 	%f1226, %f1208;
	mov.f32 	%f1227, %f1208;
	mov.f32 	%f1228, %f1208;
	mov.f32 	%f1229, %f1208;
	mov.f32 	%f1230, %f1208;
	mov.f32 	%f1231, %f1208;
	mov.f32 	%f1232, %f1208;
	mov.f32 	%f1233, %f1208;
	mov.f32 	%f1234, %f1208;
	mov.f32 	%f1235, %f1208;
	mov.f32 	%f1236, %f1208;
	mov.f32 	%f1237, %f1208;
	mov.f32 	%f1238, %f1208;
	mov.f32 	%f1239, %f1208;
	mov.f32 	%f1240, %f1208;
	mov.f32 	%f1241, %f1208;
	mov.f32 	%f1242, %f1208;
	mov.f32 	%f1243, %f1208;
	mov.f32 	%f1244, %f1208;
	mov.f32 	%f1245, %f1208;
	mov.f32 	%f1246, %f1208;
	mov.f32 	%f1247, %f1208;
	mov.f32 	%f1248, %f1208;
	mov.f32 	%f1249, %f1208;
	mov.f32 	%f1250, %f1208;
	mov.f32 	%f1251, %f1208;
	mov.f32 	%f1252, %f1208;
	mov.f32 	%f1253, %f1208;
	mov.f32 	%f1254, %f1208;
	mov.f32 	%f1255, %f1208;
	mov.f32 	%f1256, %f1208;
	mov.f32 	%f1257, %f1208;
	mov.f32 	%f1258, %f1208;
	mov.f32 	%f1259, %f1208;
	mov.f32 	%f1260, %f1208;
	mov.f32 	%f1261, %f1208;
	mov.f32 	%f1262, %f1208;
	mov.f32 	%f1263, %f1208;
	mov.f32 	%f1264, %f1208;
	mov.f32 	%f1265, %f1208;
	mov.f32 	%f1266, %f1208;
	mov.f32 	%f1267, %f1208;
	mov.f32 	%f1268, %f1208;
	mov.f32 	%f1269, %f1208;
	mov.f32 	%f1270, %f1208;
	mov.f32 	%f1139, %f1208;
	@%p1 bra 	$L__BB0_9;
	ld.param.u32 	%r155, [_Z18ft_sgemm_huge_warpiiiPfS_S_ff_param_1];
	shl.b32 	%r57, %r3, 2;
	add.s32 	%r58, %r162, %r57;
	ld.shared.v4.f32 	{%f1131, %f1130, %f1129, %f1128}, [%r58+16];
	ld.shared.v4.f32 	{%f1135, %f1134, %f1133, %f1132}, [%r58];
	shl.b32 	%r59, %r2, 2;
	add.s32 	%r60, %r163, %r59;
	ld.shared.v4.f32 	{%f1124, %f1125, %f1126, %f1127}, [%r60+16];
	ld.shared.v4.f32 	{%f1120, %f1121, %f1122, %f1123}, [%r60];
	shl.b32 	%r61, %r155, 3;
	and.b32  	%r62, %r1, 1;
	mul.wide.u32 	%rd24, %r62, 16;
	shl.b64 	%rd25, %rd3, 2;
	add.s64 	%rd26, %rd24, %rd25;
	add.s64 	%rd27, %rd26, %rd1;
	add.s64 	%rd66, %rd27, 32;
	mul.wide.s32 	%rd29, %r61, 4;
	add.s64 	%rd30, %rd22, %rd29;
	add.s64 	%rd65, %rd2, %rd30;
	mov.u32 	%r165, _ZZ18ft_sgemm_huge_warpiiiPfS_S_ffE10shared_B_c;
	mov.u32 	%r164, _ZZ18ft_sgemm_huge_warpiiiPfS_S_ffE10shared_A_r;
	mov.f32 	%f1136, 0f00000000;
	mov.b32 	%r159, 0;
	mov.u32 	%r160, %r159;
	mov.f32 	%f1137, %f1136;
	mov.u32 	%r161, %r159;
	mov.f32 	%f1138, %f1136;
	mov.f32 	%f1139, %f1136;
	mov.f32 	%f1140, %f1136;
	mov.f32 	%f1141, %f1136;
	mov.f32 	%f1270, %f1136;
	mov.f32 	%f1269, %f1136;
	mov.f32 	%f1268, %f1136;
	mov.f32 	%f1267, %f1136;
	mov.f32 	%f1266, %f1136;
	mov.f32 	%f1265, %f1136;
	mov.f32 	%f1264, %f1136;
	mov.f32 	%f1263, %f1136;
	mov.f32 	%f1262, %f1136;
	mov.f32 	%f1261, %f1136;
	mov.f32 	%f1260, %f1136;
	mov.f32 	%f1259, %f1136;
	mov.f32 	%f1258, %f1136;
	mov.f32 	%f1257, %f1136;
	mov.f32 	%f1256, %f1136;
	mov.f32 	%f1255, %f1136;
	mov.f32 	%f1254, %f1136;
	mov.f32 	%f1253, %f1136;
	mov.f32 	%f1252, %f1136;
	mov.f32 	%f1251, %f1136;
	mov.f32 	%f1250, %f1136;
	mov.f32 	%f1249, %f1136;
	mov.f32 	%f1248, %f1136;
	mov.f32 	%f1247, %f1136;
	mov.f32 	%f1246, %f1136;
	mov.f32 	%f1245, %f1136;
	mov.f32 	%f1244, %f1136;
	mov.f32 	%f1243, %f1136;
	mov.f32 	%f1242, %f1136;
	mov.f32 	%f1241, %f1136;
	mov.f32 	%f1240, %f1136;
	mov.f32 	%f1239, %f1136;
	mov.f32 	%f1238, %f1136;
	mov.f32 	%f1237, %f1136;
	mov.f32 	%f1236, %f1136;
	mov.f32 	%f1235, %f1136;
	mov.f32 	%f1234, %f1136;
	mov.f32 	%f1233, %f1136;
	mov.f32 	%f1232, %f1136;
	mov.f32 	%f1231, %f1136;
	mov.f32 	%f1230, %f1136;
	mov.f32 	%f1229, %f1136;
	mov.f32 	%f1228, %f1136;
	mov.f32 	%f1227, %f1136;
	mov.f32 	%f1226, %f1136;
	mov.f32 	%f1225, %f1136;
	mov.f32 	%f1224, %f1136;
	mov.f32 	%f1223, %f1136;
	mov.f32 	%f1222, %f1136;
	mov.f32 	%f1221, %f1136;
	mov.f32 	%f1220, %f1136;
	mov.f32 	%f1219, %f1136;
	mov.f32 	%f1218, %f1136;
	mov.f32 	%f1217, %f1136;
	mov.f32 	%f1216, %f1136;
	mov.f32 	%f1215, %f1136;
	mov.f32 	%f1214, %f1136;
	mov.f32 	%f1213, %f1136;
	mov.f32 	%f1212, %f1136;
	mov.f32 	%f1211, %f1136;
	mov.f32 	%f1210, %f1136;
	mov.f32 	%f1209, %f1136;
	mov.f32 	%f1208, %f1136;
$L__BB0_2:
	mov.u32 	%r11, %tid.x;
	and.b32  	%r63, %r11, 15;
	setp.ne.s32 	%p2, %r63, 0;
	not.b32 	%r64, %r160;
	and.b32  	%r12, %r64, 16;
	ld.global.v4.f32 	{%f102, %f103, %f104, %f105}, [%rd65];
	ld.global.v4.f32 	{%f109, %f108, %f107, %f106}, [%rd66];
	shr.u32 	%r13, %r11, 2;
	shl.b32 	%r65, %r11, 1;
	and.b32  	%r66, %r65, 56;
	shr.u32 	%r67, %r11, 7;
	shl.b32 	%r68, %r67, 6;
	or.b32  	%r14, %r66, %r68;
	shl.b32 	%r69, %r14, 2;
	add.s32 	%r70, %r163, %r69;
	and.b32  	%r71, %r11, 96;
	shl.b32 	%r72, %r11, 3;
	and.b32  	%r73, %r72, 24;
	or.b32  	%r15, %r71, %r73;
	shl.b32 	%r74, %r15, 2;
	add.s32 	%r75, %r162, %r74;
	and.b32  	%r76, %r65, 62;
	or.b32  	%r77, %r68, %r76;
	shl.b32 	%r78, %r77, 2;
	add.s32 	%r79, %r163, %r78;
	ld.shared.v4.f32 	{%f281, %f282, %f283, %f284}, [%r70+512];
	ld.shared.v4.f32 	{%f285, %f286, %f287, %f288}, [%r70+528];
	ld.shared.v4.f32 	{%f289, %f290, %f291, %f292}, [%r75+512];
	ld.shared.v4.f32 	{%f293, %f294, %f295, %f296}, [%r75+528];
	ld.shared.f32 	%f297, [%r79+512];
	ld.shared.f32 	%f298, [%r79+516];
	shl.b32 	%r80, %r11, 2;
	and.b32  	%r81, %r80, 508;
	add.s32 	%r82, %r162, %r81;
	ld.shared.f32 	%f299, [%r82+512];
	shl.b32 	%r83, %r67, 2;
	add.s32 	%r84, %r165, %r83;
	ld.shared.f32 	%f300, [%r84+8];
	shr.u32 	%r85, %r11, 3;
	and.b32  	%r86, %r85, 12;
	add.s32 	%r87, %r164, %r86;
	ld.shared.f32 	%f301, [%r87+16];
	fma.rn.f32 	%f302, %f1120, %f1135, %f1139;
	fma.rn.f32 	%f303, %f1135, %f1121, %f1270;
	fma.rn.f32 	%f304, %f1122, %f1135, %f1269;
	fma.rn.f32 	%f305, %f1135, %f1123, %f1268;
	fma.rn.f32 	%f306, %f1124, %f1135, %f1267;
	fma.rn.f32 	%f307, %f1135, %f1125, %f1266;
	fma.rn.f32 	%f308, %f1126, %f1135, %f1265;
	fma.rn.f32 	%f309, %f1135, %f1127, %f1264;
	fma.rn.f32 	%f310, %f1120, %f1134, %f1263;
	fma.rn.f32 	%f311, %f1134, %f1121, %f1262;
	fma.rn.f32 	%f312, %f1122, %f1134, %f1261;
	fma.rn.f32 	%f313, %f1134, %f1123, %f1260;
	fma.rn.f32 	%f314, %f1124, %f1134, %f1259;
	fma.rn.f32 	%f315, %f1134, %f1125, %f1258;
	fma.rn.f32 	%f316, %f1126, %f1134, %f1257;
	fma.rn.f32 	%f317, %f1134, %f1127, %f1256;
	fma.rn.f32 	%f318, %f1120, %f1133, %f1255;
	fma.rn.f32 	%f319, %f1133, %f1121, %f1254;
	fma.rn.f32 	%f320, %f1122, %f1133, %f1253;
	fma.rn.f32 	%f321, %f1133, %f1123, %f1252;
	fma.rn.f32 	%f322, %f1124, %f1133, %f1251;
	fma.rn.f32 	%f323, %f1133, %f1125, %f1250;
	fma.rn.f32 	%f324, %f1126, %f1133, %f1249;
	fma.rn.f32 	%f325, %f1133, %f1127, %f1248;
	fma.rn.f32 	%f326, %f1120, %f1132, %f1247;
	fma.rn.f32 	%f327, %f1132, %f1121, %f1246;
	fma.rn.f32 	%f328, %f1122, %f1132, %f1245;
	fma.rn.f32 	%f329, %f1132, %f1123, %f1244;
	fma.rn.f32 	%f330, %f1124, %f1132, %f1243;
	fma.rn.f32 	%f331, %f1132, %f1125, %f1242;
	fma.rn.f32 	%f332, %f1126, %f1132, %f1241;
	fma.rn.f32 	%f333, %f1132, %f1127, %f1240;
	fma.rn.f32 	%f334, %f1120, %f1131, %f1239;
	fma.rn.f32 	%f335, %f1131, %f1121, %f1238;
	fma.rn.f32 	%f336, %f1122, %f1131, %f1237;
	fma.rn.f32 	%f337, %f1131, %f1123, %f1236;
	fma.rn.f32 	%f338, %f1124, %f1131, %f1235;
	fma.rn.f32 	%f339, %f1131, %f1125, %f1234;
	fma.rn.f32 	%f340, %f1126, %f1131, %f1233;
	fma.rn.f32 	%f341, %f1131, %f1127, %f1232;
	fma.rn.f32 	%f342, %f1120, %f1130, %f1231;
	fma.rn.f32 	%f343, %f1130, %f1121, %f1230;
	fma.rn.f32 	%f344, %f1122, %f1130, %f1229;
	fma.rn.f32 	%f345, %f1130, %f1123, %f1228;
	fma.rn.f32 	%f346, %f1124, %f1130, %f1227;
	fma.rn.f32 	%f347, %f1130, %f1125, %f1226;
	fma.rn.f32 	%f348, %f1126, %f1130, %f1225;
	fma.rn.f32 	%f349, %f1130, %f1127, %f1224;
	fma.rn.f32 	%f350, %f1120, %f1129, %f1223;
	fma.rn.f32 	%f351, %f1129, %f1121, %f1222;
	fma.rn.f32 	%f352, %f1122, %f1129, %f1221;
	fma.rn.f32 	%f353, %f1129, %f1123, %f1220;
	fma.rn.f32 	%f354, %f1124, %f1129, %f1219;
	fma.rn.f32 	%f355, %f1129, %f1125, %f1218;
	fma.rn.f32 	%f356, %f1126, %f1129, %f1217;
	fma.rn.f32 	%f357, %f1129, %f1127, %f1216;
	fma.rn.f32 	%f358, %f1120, %f1128, %f1215;
	fma.rn.f32 	%f359, %f1128, %f1121, %f1214;
	fma.rn.f32 	%f360, %f1122, %f1128, %f1213;
	fma.rn.f32 	%f361, %f1128, %f1123, %f1212;
	fma.rn.f32 	%f362, %f1124, %f1128, %f1211;
	fma.rn.f32 	%f363, %f1128, %f1125, %f1210;
	fma.rn.f32 	%f364, %f1126, %f1128, %f1209;
	fma.rn.f32 	%f365, %f1128, %f1127, %f1208;
	fma.rn.f32 	%f366, %f297, %f1137, %f1140;
	fma.rn.f32 	%f367, %f298, %f1137, %f1141;
	fma.rn.f32 	%f368, %f299, %f1136, %f1138;
	ld.shared.v4.f32 	{%f369, %f370, %f371, %f372}, [%r70+1024];
	ld.shared.v4.f32 	{%f373, %f374, %f375, %f376}, [%r70+1040];
	ld.shared.v4.f32 	{%f377, %f378, %f379, %f380}, [%r75+1024];
	ld.shared.v4.f32 	{%f381, %f382, %f383, %f384}, [%r75+1040];
	ld.shared.f32 	%f385, [%r79+1024];
	ld.shared.f32 	%f386, [%r79+1028];
	ld.shared.f32 	%f387, [%r82+1024];
	ld.shared.f32 	%f388, [%r84+16];
	ld.shared.f32 	%f389, [%r87+32];
	fma.rn.f32 	%f390, %f281, %f289, %f302;
	fma.rn.f32 	%f391, %f289, %f282, %f303;
	fma.rn.f32 	%f392, %f283, %f289, %f304;
	fma.rn.f32 	%f393, %f289, %f284, %f305;
	fma.rn.f32 	%f394, %f285, %f289, %f306;
	fma.rn.f32 	%f395, %f289, %f286, %f307;
	fma.rn.f32 	%f396, %f287, %f289, %f308;
	fma.rn.f32 	%f397, %f289, %f288, %f309;
	fma.rn.f32 	%f398, %f281, %f290, %f310;
	fma.rn.f32 	%f399, %f290, %f282, %f311;
	fma.rn.f32 	%f400, %f283, %f290, %f312;
	fma.rn.f32 	%f401, %f290, %f284, %f313;
	fma.rn.f32 	%f402, %f285, %f290, %f314;
	fma.rn.f32 	%f403, %f290, %f286, %f315;
	fma.rn.f32 	%f404, %f287, %f290, %f316;
	fma.rn.f32 	%f405, %f290, %f288, %f317;
	fma.rn.f32 	%f406, %f281, %f291, %f318;
	fma.rn.f32 	%f407, %f291, %f282, %f319;
	fma.rn.f32 	%f408, %f283, %f291, %f320;
	fma.rn.f32 	%f409, %f291, %f284, %f321;
	fma.rn.f32 	%f410, %f285, %f291, %f322;
	fma.rn.f32 	%f411, %f291, %f286, %f323;
	fma.rn.f32 	%f412, %f287, %f291, %f324;
	fma.rn.f32 	%f413, %f291, %f288, %f325;
	fma.rn.f32 	%f414, %f281, %f292, %f326;
	fma.rn.f32 	%f415, %f292, %f282, %f327;
	fma.rn.f32 	%f416, %f283, %f292, %f328;
	fma.rn.f32 	%f417, %f292, %f284, %f329;
	fma.rn.f32 	%f418, %f285, %f292, %f330;
	fma.rn.f32 	%f419, %f292, %f286, %f331;
	fma.rn.f32 	%f420, %f287, %f292, %f332;
	fma.rn.f32 	%f421, %f292, %f288, %f333;
	fma.rn.f32 	%f422, %f281, %f293, %f334;
	fma.rn.f32 	%f423, %f293, %f282, %f335;
	fma.rn.f32 	%f424, %f283, %f293, %f336;
	fma.rn.f32 	%f425, %f293, %f284, %f337;
	fma.rn.f32 	%f426, %f285, %f293, %f338;
	fma.rn.f32 	%f427, %f293, %f286, %f339;
	fma.rn.f32 	%f428, %f287, %f293, %f340;
	fma.rn.f32 	%f429, %f293, %f288, %f341;
	fma.rn.f32 	%f430, %f281, %f294, %f342;
	fma.rn.f32 	%f431, %f294, %f282, %f343;
	fma.rn.f32 	%f432, %f283, %f294, %f344;
	fma.rn.f32 	%f433, %f294, %f284, %f345;
	fma.rn.f32 	%f434, %f285, %f294, %f346;
	fma.rn.f32 	%f435, %f294, %f286, %f347;
	fma.rn.f32 	%f436, %f287, %f294, %f348;
	fma.rn.f32 	%f437, %f294, %f288, %f349;
	fma.rn.f32 	%f438, %f281, %f295, %f350;
	fma.rn.f32 	%f439, %f295, %f282, %f351;
	fma.rn.f32 	%f440, %f283, %f295, %f352;
	fma.rn.f32 	%f441, %f295, %f284, %f353;
	fma.rn.f32 	%f442, %f285, %f295, %f354;
	fma.rn.f32 	%f443, %f295, %f286, %f355;
	fma.rn.f32 	%f444, %f287, %f295, %f356;
	fma.rn.f32 	%f445, %f295, %f288, %f357;
	fma.rn.f32 	%f446, %f281, %f296, %f358;
	fma.rn.f32 	%f447, %f296, %f282, %f359;
	fma.rn.f32 	%f448, %f283, %f296, %f360;
	fma.rn.f32 	%f449, %f296, %f284, %f361;
	fma.rn.f32 	%f450, %f285, %f296, %f362;
	fma.rn.f32 	%f451, %f296, %f286, %f363;
	fma.rn.f32 	%f452, %f287, %f296, %f364;
	fma.rn.f32 	%f453, %f296, %f288, %f365;
	fma.rn.f32 	%f454, %f385, %f301, %f366;
	fma.rn.f32 	%f455, %f386, %f301, %f367;
	fma.rn.f32 	%f456, %f387, %f300, %f368;
	ld.shared.v4.f32 	{%f457, %f458, %f459, %f460}, [%r70+1536];
	ld.shared.v4.f32 	{%f461, %f462, %f463, %f464}, [%r70+1552];
	ld.shared.v4.f32 	{%f465, %f466, %f467, %f468}, [%r75+1536];
	ld.shared.v4.f32 	{%f469, %f470, %f471, %f472}, [%r75+1552];
	ld.shared.f32 	%f473, [%r79+1536];
	ld.shared.f32 	%f474, [%r79+1540];
	ld.shared.f32 	%f475, [%r82+1536];
	ld.shared.f32 	%f476, [%r84+24];
	ld.shared.f32 	%f477, [%r87+48];
	fma.rn.f32 	%f478, %f369, %f377, %f390;
	fma.rn.f32 	%f479, %f377, %f370, %f391;
	fma.rn.f32 	%f480, %f371, %f377, %f392;
	fma.rn.f32 	%f481, %f377, %f372, %f393;
	fma.rn.f32 	%f482, %f373, %f377, %f394;
	fma.rn.f32 	%f483, %f377, %f374, %f395;
	fma.rn.f32 	%f484, %f375, %f377, %f396;
	fma.rn.f32 	%f485, %f377, %f376, %f397;
	fma.rn.f32 	%f486, %f369, %f378, %f398;
	fma.rn.f32 	%f487, %f378, %f370, %f399;
	fma.rn.f32 	%f488, %f371, %f378, %f400;
	fma.rn.f32 	%f489, %f378, %f372, %f401;
	fma.rn.f32 	%f490, %f373, %f378, %f402;
	fma.rn.f32 	%f491, %f378, %f374, %f403;
	fma.rn.f32 	%f492, %f375, %f378, %f404;
	fma.rn.f32 	%f493, %f378, %f376, %f405;
	fma.rn.f32 	%f494, %f369, %f379, %f406;
	fma.rn.f32 	%f495, %f379, %f370, %f407;
	fma.rn.f32 	%f496, %f371, %f379, %f408;
	fma.rn.f32 	%f497, %f379, %f372, %f409;
	fma.rn.f32 	%f498, %f373, %f379, %f410;
	fma.rn.f32 	%f499, %f379, %f374, %f411;
	fma.rn.f32 	%f500, %f375, %f379, %f412;
	fma.rn.f32 	%f501, %f379, %f376, %f413;
	fma.rn.f32 	%f502, %f369, %f380, %f414;
	fma.rn.f32 	%f503, %f380, %f370, %f415;
	fma.rn.f32 	%f504, %f371, %f380, %f416;
	fma.rn.f32 	%f505, %f380, %f372, %f417;
	fma.rn.f32 	%f506, %f373, %f380, %f418;
	fma.rn.f32 	%f507, %f380, %f374, %f419;
	fma.rn.f32 	%f508, %f375, %f380, %f420;
	fma.rn.f32 	%f509, %f380, %f376, %f421;
	fma.rn.f32 	%f510, %f369, %f381, %f422;
	fma.rn.f32 	%f511, %f381, %f370, %f423;
	fma.rn.f32 	%f512, %f371, %f381, %f424;
	fma.rn.f32 	%f513, %f381, %f372, %f425;
	fma.rn.f32 	%f514, %f373, %f381, %f426;
	fma.rn.f32 	%f515, %f381, %f374, %f427;
	fma.rn.f32 	%f516, %f375, %f381, %f428;
	fma.rn.f32 	%f517, %f381, %f376, %f429;
	fma.rn.f32 	%f518, %f369, %f382, %f430;
	fma.rn.f32 	%f519, %f382, %f370, %f431;
	fma.rn.f32 	%f520, %f371, %f382, %f432;
	fma.rn.f32 	%f521, %f382, %f372, %f433;
	fma.rn.f32 	%f522, %f373, %f382, %f434;
	fma.rn.f32 	%f523, %f382, %f374, %f435;
	fma.rn.f32 	%f524, %f375, %f382, %f436;
	fma.rn.f32 	%f525, %f382, %f376, %f437;
	fma.rn.f32 	%f526, %f369, %f383, %f438;
	fma.rn.f32 	%f527, %f383, %f370, %f439;
	fma.rn.f32 	%f528, %f371, %f383, %f440;
	fma.rn.f32 	%f529, %f383, %f372, %f441;
	fma.rn.f32 	%f530, %f373, %f383, %f442;
	fma.rn.f32 	%f531, %f383, %f374, %f443;
	fma.rn.f32 	%f532, %f375, %f383, %f444;
	fma.rn.f32 	%f533, %f383, %f376, %f445;
	fma.rn.f32 	%f534, %f369, %f384, %f446;
	fma.rn.f32 	%f535, %f384, %f370, %f447;
	fma.rn.f32 	%f536, %f371, %f384, %f448;
	fma.rn.f32 	%f537, %f384, %f372, %f449;
	fma.rn.f32 	%f538, %f373, %f384, %f450;
	fma.rn.f32 	%f539, %f384, %f374, %f451;
	fma.rn.f32 	%f540, %f375, %f384, %f452;
	fma.rn.f32 	%f541, %f384, %f376, %f453;
	fma.rn.f32 	%f542, %f473, %f389, %f454;
	fma.rn.f32 	%f543, %f474, %f389, %f455;
	fma.rn.f32 	%f544, %f475, %f388, %f456;
	ld.shared.v4.f32 	{%f545, %f546, %f547, %f548}, [%r70+2048];
	ld.shared.v4.f32 	{%f549, %f550, %f551, %f552}, [%r70+2064];
	ld.shared.v4.f32 	{%f553, %f554, %f555, %f556}, [%r75+2048];
	ld.shared.v4.f32 	{%f557, %f558, %f559, %f560}, [%r75+2064];
	ld.shared.f32 	%f561, [%r79+2048];
	ld.shared.f32 	%f562, [%r79+2052];
	ld.shared.f32 	%f563, [%r82+2048];
	ld.shared.f32 	%f564, [%r84+32];
	ld.shared.f32 	%f565, [%r87+64];
	fma.rn.f32 	%f566, %f457, %f465, %f478;
	fma.rn.f32 	%f567, %f465, %f458, %f479;
	fma.rn.f32 	%f568, %f459, %f465, %f480;
	fma.rn.f32 	%f569, %f465, %f460, %f481;
	fma.rn.f32 	%f570, %f461, %f465, %f482;
	fma.rn.f32 	%f571, %f465, %f462, %f483;
	fma.rn.f32 	%f572, %f463, %f465, %f484;
	fma.rn.f32 	%f573, %f465, %f464, %f485;
	fma.rn.f32 	%f574, %f457, %f466, %f486;
	fma.rn.f32 	%f575, %f466, %f458, %f487;
	fma.rn.f32 	%f576, %f459, %f466, %f488;
	fma.rn.f32 	%f577, %f466, %f460, %f489;
	fma.rn.f32 	%f578, %f461, %f466, %f490;
	fma.rn.f32 	%f579, %f466, %f462, %f491;
	fma.rn.f32 	%f580, %f463, %f466, %f492;
	fma.rn.f32 	%f581, %f466, %f464, %f493;
	fma.rn.f32 	%f582, %f457, %f467, %f494;
	fma.rn.f32 	%f583, %f467, %f458, %f495;
	fma.rn.f32 	%f584, %f459, %f467, %f496;
	fma.rn.f32 	%f585, %f467, %f460, %f497;
	fma.rn.f32 	%f586, %f461, %f467, %f498;
	fma.rn.f32 	%f587, %f467, %f462, %f499;
	fma.rn.f32 	%f588, %f463, %f467, %f500;
	fma.rn.f32 	%f589, %f467, %f464, %f501;
	fma.rn.f32 	%f590, %f457, %f468, %f502;
	fma.rn.f32 	%f591, %f468, %f458, %f503;
	fma.rn.f32 	%f592, %f459, %f468, %f504;
	fma.rn.f32 	%f593, %f468, %f460, %f505;
	fma.rn.f32 	%f594, %f461, %f468, %f506;
	fma.rn.f32 	%f595, %f468, %f462, %f507;
	fma.rn.f32 	%f596, %f463, %f468, %f508;
	fma.rn.f32 	%f597, %f468, %f464, %f509;
	fma.rn.f32 	%f598, %f457, %f469, %f510;
	fma.rn.f32 	%f599, %f469, %f458, %f511;
	fma.rn.f32 	%f600, %f459, %f469, %f512;
	fma.rn.f32 	%f601, %f469, %f460, %f513;
	fma.rn.f32 	%f602, %f461, %f469, %f514;
	fma.rn.f32 	%f603, %f469, %f462, %f515;
	fma.rn.f32 	%f604, %f463, %f469, %f516;
	fma.rn.f32 	%f605, %f469, %f464, %f517;
	fma.rn.f32 	%f606, %f457, %f470, %f518;
	fma.rn.f32 	%f607, %f470, %f458, %f519;
	fma.rn.f32 	%f608, %f459, %f470, %f520;
	fma.rn.f32 	%f609, %f470, %f460, %f521;
	fma.rn.f32 	%f610, %f461, %f470, %f522;
	fma.rn.f32 	%f611, %f470, %f462, %f523;
	fma.rn.f32 	%f612, %f463, %f470, %f524;
	fma.rn.f32 	%f613, %f470, %f464, %f525;
	fma.rn.f32 	%f614, %f457, %f471, %f526;
	fma.rn.f32 	%f615, %f471, %f458, %f527;
	fma.rn.f32 	%f616, %f459, %f471, %f528;
	fma.rn.f32 	%f617, %f471, %f460, %f529;
	fma.rn.f32 	%f618, %f461, %f471, %f530;
	fma.rn.f32 	%f619, %f471, %f462, %f531;
	fma.rn.f32 	%f620, %f463, %f471, %f532;
	fma.rn.f32 	%f621, %f471, %f464, %f533;
	fma.rn.f32 	%f622, %f457, %f472, %f534;
	fma.rn.f32 	%f623, %f472, %f458, %f535;
	fma.rn.f32 	%f624, %f459, %f472, %f536;
	fma.rn.f32 	%f625, %f472, %f460, %f537;
	fma.rn.f32 	%f626, %f461, %f472, %f538;
	fma.rn.f32 	%f627, %f472, %f462, %f539;
	fma.rn.f32 	%f628, %f463, %f472, %f540;
	fma.rn.f32 	%f629, %f472, %f464, %f541;
	fma.rn.f32 	%f630, %f561, %f477, %f542;
	fma.rn.f32 	%f631, %f562, %f477, %f543;
	fma.rn.f32 	%f632, %f563, %f476, %f544;
	ld.shared.v4.f32 	{%f633, %f634, %f635, %f636}, [%r70+2560];
	ld.shared.v4.f32 	{%f637, %f638, %f639, %f640}, [%r70+2576];
	ld.shared.v4.f32 	{%f641, %f642, %f643, %f644}, [%r75+2560];
	ld.shared.v4.f32 	{%f645, %f646, %f647, %f648}, [%r75+2576];
	ld.shared.f32 	%f649, [%r79+2560];
	ld.shared.f32 	%f650, [%r79+2564];
	ld.shared.f32 	%f651, [%r82+2560];
	ld.shared.f32 	%f652, [%r84+40];
	ld.shared.f32 	%f653, [%r87+80];
	fma.rn.f32 	%f654, %f545, %f553, %f566;
	fma.rn.f32 	%f655, %f553, %f546, %f567;
	fma.rn.f32 	%f656, %f547, %f553, %f568;
	fma.rn.f32 	%f657, %f553, %f548, %f569;
	fma.rn.f32 	%f658, %f549, %f553, %f570;
	fma.rn.f32 	%f659, %f553, %f550, %f571;
	fma.rn.f32 	%f660, %f551, %f553, %f572;
	fma.rn.f32 	%f661, %f553, %f552, %f573;
	fma.rn.f32 	%f662, %f545, %f554, %f574;
	fma.rn.f32 	%f663, %f554, %f546, %f575;
	fma.rn.f32 	%f664, %f547, %f554, %f576;
	fma.rn.f32 	%f665, %f554, %f548, %f577;
	fma.rn.f32 	%f666, %f549, %f554, %f578;
	fma.rn.f32 	%f667, %f554, %f550, %f579;
	fma.rn.f32 	%f668, %f551, %f554, %f580;
	fma.rn.f32 	%f669, %f554, %f552, %f581;
	fma.rn.f32 	%f670, %f545, %f555, %f582;
	fma.rn.f32 	%f671, %f555, %f546, %f583;
	fma.rn.f32 	%f672, %f547, %f555, %f584;
	fma.rn.f32 	%f673, %f555, %f548, %f585;
	fma.rn.f32 	%f674, %f549, %f555, %f586;
	fma.rn.f32 	%f675, %f555, %f550, %f587;
	fma.rn.f32 	%f676, %f551, %f555, %f588;
	fma.rn.f32 	%f677, %f555, %f552, %f589;
	fma.rn.f32 	%f678, %f545, %f556, %f590;
	fma.rn.f32 	%f679, %f556, %f546, %f591;
	fma.rn.f32 	%f680, %f547, %f556, %f592;
	fma.rn.f32 	%f681, %f556, %f548, %f593;
	fma.rn.f32 	%f682, %f549, %f556, %f594;
	fma.rn.f32 	%f683, %f556, %f550, %f595;
	fma.rn.f32 	%f684, %f551, %f556, %f596;
	fma.rn.f32 	%f685, %f556, %f552, %f597;
	fma.rn.f32 	%f686, %f545, %f557, %f598;
	fma.rn.f32 	%f687, %f557, %f546, %f599;
	fma.rn.f32 	%f688, %f547, %f557, %f600;
	fma.rn.f32 	%f689, %f557, %f548, %f601;
	fma.rn.f32 	%f690, %f549, %f557, %f602;
	fma.rn.f32 	%f691, %f557, %f550, %f603;
	fma.rn.f32 	%f692, %f551, %f557, %f604;
	fma.rn.f32 	%f693, %f557, %f552, %f605;
	fma.rn.f32 	%f694, %f545, %f558, %f606;
	fma.rn.f32 	%f695, %f558, %f546, %f607;
	fma.rn.f32 	%f696, %f547, %f558, %f608;
	fma.rn.f32 	%f697, %f558, %f548, %f609;
	fma.rn.f32 	%f698, %f549, %f558, %f610;
	fma.rn.f32 	%f699, %f558, %f550, %f611;
	fma.rn.f32 	%f700, %f551, %f558, %f612;
	fma.rn.f32 	%f701, %f558, %f552, %f613;
	fma.rn.f32 	%f702, %f545, %f559, %f614;
	fma.rn.f32 	%f703, %f559, %f546, %f615;
	fma.rn.f32 	%f704, %f547, %f559, %f616;
	fma.rn.f32 	%f705, %f559, %f548, %f617;
	fma.rn.f32 	%f706, %f549, %f559, %f618;
	fma.rn.f32 	%f707, %f559, %f550, %f619;
	fma.rn.f32 	%f708, %f551, %f559, %f620;
	fma.rn.f32 	%f709, %f559, %f552, %f621;
	fma.rn.f32 	%f710, %f545, %f560, %f622;
	fma.rn.f32 	%f711, %f560, %f546, %f623;
	fma.rn.f32 	%f712, %f547, %f560, %f624;
	fma.rn.f32 	%f713, %f560, %f548, %f625;
	fma.rn.f32 	%f714, %f549, %f560, %f626;
	fma.rn.f32 	%f715, %f560, %f550, %f627;
	fma.rn.f32 	%f716, %f551, %f560, %f628;
	fma.rn.f32 	%f717, %f560, %f552, %f629;
	fma.rn.f32 	%f718, %f649, %f565, %f630;
	fma.rn.f32 	%f719, %f650, %f565, %f631;
	fma.rn.f32 	%f720, %f651, %f564, %f632;
	ld.shared.v4.f32 	{%f721, %f722, %f723, %f724}, [%r70+3072];
	ld.shared.v4.f32 	{%f725, %f726, %f727, %f728}, [%r70+3088];
	ld.shared.v4.f32 	{%f729, %f730, %f731, %f732}, [%r75+3072];
	ld.shared.v4.f32 	{%f733, %f734, %f735, %f736}, [%r75+3088];
	ld.shared.f32 	%f737, [%r79+3072];
	ld.shared.f32 	%f738, [%r79+3076];
	ld.shared.f32 	%f739, [%r82+3072];
	ld.shared.f32 	%f740, [%r84+48];
	ld.shared.f32 	%f741, [%r87+96];
	fma.rn.f32 	%f742, %f633, %f641, %f654;
	fma.rn.f32 	%f743, %f641, %f634, %f655;
	fma.rn.f32 	%f744, %f635, %f641, %f656;
	fma.rn.f32 	%f745, %f641, %f636, %f657;
	fma.rn.f32 	%f746, %f637, %f641, %f658;
	fma.rn.f32 	%f747, %f641, %f638, %f659;
	fma.rn.f32 	%f748, %f639, %f641, %f660;
	fma.rn.f32 	%f749, %f641, %f640, %f661;
	fma.rn.f32 	%f750, %f633, %f642, %f662;
	fma.rn.f32 	%f751, %f642, %f634, %f663;
	fma.rn.f32 	%f752, %f635, %f642, %f664;
	fma.rn.f32 	%f753, %f642, %f636, %f665;
	fma.rn.f32 	%f754, %f637, %f642, %f666;
	fma.rn.f32 	%f755, %f642, %f638, %f667;
	fma.rn.f32 	%f756, %f639, %f642, %f668;
	fma.rn.f32 	%f757, %f642, %f640, %f669;
	fma.rn.f32 	%f758, %f633, %f643, %f670;
	fma.rn.f32 	%f759, %f643, %f634, %f671;
	fma.rn.f32 	%f760, %f635, %f643, %f672;
	fma.rn.f32 	%f761, %f643, %f636, %f673;
	fma.rn.f32 	%f762, %f637, %f643, %f674;
	fma.rn.f32 	%f763, %f643, %f638, %f675;
	fma.rn.f32 	%f764, %f639, %f643, %f676;
	fma.rn.f32 	%f765, %f643, %f640, %f677;
	fma.rn.f32 	%f766, %f633, %f644, %f678;
	fma.rn.f32 	%f767, %f644, %f634, %f679;
	fma.rn.f32 	%f768, %f635, %f644, %f680;
	fma.rn.f32 	%f769, %f644, %f636, %f681;
	fma.rn.f32 	%f770, %f637, %f644, %f682;
	fma.rn.f32 	%f771, %f644, %f638, %f683;
	fma.rn.f32 	%f772, %f639, %f644, %f684;
	fma.rn.f32 	%f773, %f644, %f640, %f685;
	fma.rn.f32 	%f774, %f633, %f645, %f686;
	fma.rn.f32 	%f775, %f645, %f634, %f687;
	fma.rn.f32 	%f776, %f635, %f645, %f688;
	fma.rn.f32 	%f777, %f645, %f636, %f689;
	fma.rn.f32 	%f778, %f637, %f645, %f690;
	fma.rn.f32 	%f779, %f645, %f638, %f691;
	fma.rn.f32 	%f780, %f639, %f645, %f692;
	fma.rn.f32 	%f781, %f645, %f640, %f693;
	fma.rn.f32 	%f782, %f633, %f646, %f694;
	fma.rn.f32 	%f783, %f646, %f634, %f695;
	fma.rn.f32 	%f784, %f635, %f646, %f696;
	fma.rn.f32 	%f785, %f646, %f636, %f697;
	fma.rn.f32 	%f786, %f637, %f646, %f698;
	fma.rn.f32 	%f787, %f646, %f638, %f699;
	fma.rn.f32 	%f788, %f639, %f646, %f700;
	fma.rn.f32 	%f789, %f646, %f640, %f701;
	fma.rn.f32 	%f790, %f633, %f647, %f702;
	fma.rn.f32 	%f791, %f647, %f634, %f703;
	fma.rn.f32 	%f792, %f635, %f647, %f704;
	fma.rn.f32 	%f793, %f647, %f636, %f705;
	fma.rn.f32 	%f794, %f637, %f647, %f706;
	fma.rn.f32 	%f795, %f647, %f638, %f707;
	fma.rn.f32 	%f796, %f639, %f647, %f708;
	fma.rn.f32 	%f797, %f647, %f640, %f709;
	fma.rn.f32 	%f798, %f633, %f648, %f710;
	fma.rn.f32 	%f799, %f648, %f634, %f711;
	fma.rn.f32 	%f800, %f635, %f648, %f712;
	fma.rn.f32 	%f801, %f648, %f636, %f713;
	fma.rn.f32 	%f802, %f637, %f648, %f714;
	fma.rn.f32 	%f803, %f648, %f638, %f715;
	fma.rn.f32 	%f804, %f639, %f648, %f716;
	fma.rn.f32 	%f805, %f648, %f640, %f717;
	fma.rn.f32 	%f806, %f737, %f653, %f718;
	fma.rn.f32 	%f807, %f738, %f653, %f719;
	fma.rn.f32 	%f808, %f739, %f652, %f720;
	ld.shared.v4.f32 	{%f809, %f810, %f811, %f812}, [%r70+3584];
	ld.shared.v4.f32 	{%f813, %f814, %f815, %f816}, [%r70+3600];
	ld.shared.v4.f32 	{%f817, %f818, %f819, %f820}, [%r75+3584];
	ld.shared.v4.f32 	{%f821, %f822, %f823, %f824}, [%r75+3600];
	ld.shared.f32 	%f825, [%r79+3584];
	ld.shared.f32 	%f826, [%r79+3588];
	ld.shared.f32 	%f827, [%r82+3584];
	ld.shared.f32 	%f110, [%r84+56];
	ld.shared.f32 	%f111, [%r87+112];
	fma.rn.f32 	%f828, %f721, %f729, %f742;
	fma.rn.f32 	%f829, %f729, %f722, %f743;
	fma.rn.f32 	%f830, %f723, %f729, %f744;
	fma.rn.f32 	%f831, %f729, %f724, %f745;
	fma.rn.f32 	%f832, %f725, %f729, %f746;
	fma.rn.f32 	%f833, %f729, %f726, %f747;
	fma.rn.f32 	%f834, %f727, %f729, %f748;
	fma.rn.f32 	%f835, %f729, %f728, %f749;
	fma.rn.f32 	%f836, %f721, %f730, %f750;
	fma.rn.f32 	%f837, %f730, %f722, %f751;
	fma.rn.f32 	%f838, %f723, %f730, %f752;
	fma.rn.f32 	%f839, %f730, %f724, %f753;
	fma.rn.f32 	%f840, %f725, %f730, %f754;
	fma.rn.f32 	%f841, %f730, %f726, %f755;
	fma.rn.f32 	%f842, %f727, %f730, %f756;
	fma.rn.f32 	%f843, %f730, %f728, %f757;
	fma.rn.f32 	%f844, %f721, %f731, %f758;
	fma.rn.f32 	%f845, %f731, %f722, %f759;
	fma.rn.f32 	%f846, %f723, %f731, %f760;
	fma.rn.f32 	%f847, %f731, %f724, %f761;
	fma.rn.f32 	%f848, %f725, %f731, %f762;
	fma.rn.f32 	%f849, %f731, %f726, %f763;
	fma.rn.f32 	%f850, %f727, %f731, %f764;
	fma.rn.f32 	%f851, %f731, %f728, %f765;
	fma.rn.f32 	%f852, %f721, %f732, %f766;
	fma.rn.f32 	%f853, %f732, %f722, %f767;
	fma.rn.f32 	%f854, %f723, %f732, %f768;
	fma.rn.f32 	%f855, %f732, %f724, %f769;
	fma.rn.f32 	%f856, %f725, %f732, %f770;
	fma.rn.f32 	%f857, %f732, %f726, %f771;
	fma.rn.f32 	%f858, %f727, %f732, %f772;
	fma.rn.f32 	%f859, %f732, %f728, %f773;
	fma.rn.f32 	%f860, %f721, %f733, %f774;
	fma.rn.f32 	%f861, %f733, %f722, %f775;
	fma.rn.f32 	%f862, %f723, %f733, %f776;
	fma.rn.f32 	%f863, %f733, %f724, %f777;
	fma.rn.f32 	%f864, %f725, %f733, %f778;
	fma.rn.f32 	%f865, %f733, %f726, %f779;
	fma.rn.f32 	%f866, %f727, %f733, %f780;
	fma.rn.f32 	%f867, %f733, %f728, %f781;
	fma.rn.f32 	%f868, %f721, %f734, %f782;
	fma.rn.f32 	%f869, %f734, %f722, %f783;
	fma.rn.f32 	%f870, %f723, %f734, %f784;
	fma.rn.f32 	%f871, %f734, %f724, %f785;
	fma.rn.f32 	%f872, %f725, %f734, %f786;
	fma.rn.f32 	%f873, %f734, %f726, %f787;
	fma.rn.f32 	%f874, %f727, %f734, %f788;
	fma.rn.f32 	%f875, %f734, %f728, %f789;
	fma.rn.f32 	%f876, %f721, %f735, %f790;
	fma.rn.f32 	%f877, %f735, %f722, %f791;
	fma.rn.f32 	%f878, %f723, %f735, %f792;
	fma.rn.f32 	%f879, %f735, %f724, %f793;
	fma.rn.f32 	%f880, %f725, %f735, %f794;
	fma.rn.f32 	%f881, %f735, %f726, %f795;
	fma.rn.f32 	%f882, %f727, %f735, %f796;
	fma.rn.f32 	%f883, %f735, %f728, %f797;
	fma.rn.f32 	%f884, %f721, %f736, %f798;
	fma.rn.f32 	%f885, %f736, %f722, %f799;
	fma.rn.f32 	%f886, %f723, %f736, %f800;
	fma.rn.f32 	%f887, %f736, %f724, %f801;
	fma.rn.f32 	%f888, %f725, %f736, %f802;
	fma.rn.f32 	%f889, %f736, %f726, %f803;
	fma.rn.f32 	%f890, %f727, %f736, %f804;
	fma.rn.f32 	%f891, %f736, %f728, %f805;
	fma.rn.f32 	%f892, %f825, %f741, %f806;
	fma.rn.f32 	%f893, %f826, %f741, %f807;
	fma.rn.f32 	%f894, %f827, %f740, %f808;
	ld.shared.f32 	%f895, [%r79];
	ld.shared.f32 	%f896, [%r79+4];
	ld.shared.f32 	%f897, [%r82];
	ld.shared.f32 	%f1136, [%r84];
	ld.shared.f32 	%f1137, [%r87];
	fma.rn.f32 	%f1139, %f809, %f817, %f828;
	fma.rn.f32 	%f1270, %f817, %f810, %f829;
	fma.rn.f32 	%f1269, %f811, %f817, %f830;
	fma.rn.f32 	%f1268, %f817, %f812, %f831;
	fma.rn.f32 	%f1267, %f813, %f817, %f832;
	fma.rn.f32 	%f1266, %f817, %f814, %f833;
	fma.rn.f32 	%f1265, %f815, %f817, %f834;
	fma.rn.f32 	%f1264, %f817, %f816, %f835;
	fma.rn.f32 	%f1263, %f809, %f818, %f836;
	fma.rn.f32 	%f1262, %f818, %f810, %f837;
	fma.rn.f32 	%f1261, %f811, %f818, %f838;
	fma.rn.f32 	%f1260, %f818, %f812, %f839;
	fma.rn.f32 	%f1259, %f813, %f818, %f840;
	fma.rn.f32 	%f1258, %f818, %f814, %f841;
	fma.rn.f32 	%f1257, %f815, %f818, %f842;
	fma.rn.f32 	%f1256, %f818, %f816, %f843;
	fma.rn.f32 	%f1255, %f809, %f819, %f844;
	fma.rn.f32 	%f1254, %f819, %f810, %f845;
	fma.rn.f32 	%f1253, %f811, %f819, %f846;
	fma.rn.f32 	%f1252, %f819, %f812, %f847;
	fma.rn.f32 	%f1251, %f813, %f819, %f848;
	fma.rn.f32 	%f1250, %f819, %f814, %f849;
	fma.rn.f32 	%f1249, %f815, %f819, %f850;
	fma.rn.f32 	%f1248, %f819, %f816, %f851;
	fma.rn.f32 	%f1247, %f809, %f820, %f852;
	fma.rn.f32 	%f1246, %f820, %f810, %f853;
	fma.rn.f32 	%f1245, %f811, %f820, %f854;
	fma.rn.f32 	%f1244, %f820, %f812, %f855;
	fma.rn.f32 	%f1243, %f813, %f820, %f856;
	fma.rn.f32 	%f1242, %f820, %f814, %f857;
	fma.rn.f32 	%f1241, %f815, %f820, %f858;
	fma.rn.f32 	%f1240, %f820, %f816, %f859;
	fma.rn.f32 	%f1239, %f809, %f821, %f860;
	fma.rn.f32 	%f1238, %f821, %f810, %f861;
	fma.rn.f32 	%f1237, %f811, %f821, %f862;
	fma.rn.f32 	%f1236, %f821, %f812, %f863;
	fma.rn.f32 	%f1235, %f813, %f821, %f864;
	fma.rn.f32 	%f1234, %f821, %f814, %f865;
	fma.rn.f32 	%f1233, %f815, %f821, %f866;
	fma.rn.f32 	%f1232, %f821, %f816, %f867;
	fma.rn.f32 	%f1231, %f809, %f822, %f868;
	fma.rn.f32 	%f1230, %f822, %f810, %f869;
	fma.rn.f32 	%f1229, %f811, %f822, %f870;
	fma.rn.f32 	%f1228, %f822, %f812, %f871;
	fma.rn.f32 	%f1227, %f813, %f822, %f872;
	fma.rn.f32 	%f1226, %f822, %f814, %f873;
	fma.rn.f32 	%f1225, %f815, %f822, %f874;
	fma.rn.f32 	%f1224, %f822, %f816, %f875;
	fma.rn.f32 	%f1223, %f809, %f823, %f876;
	fma.rn.f32 	%f1222, %f823, %f810, %f877;
	fma.rn.f32 	%f1221, %f811, %f823, %f878;
	fma.rn.f32 	%f1220, %f823, %f812, %f879;
	fma.rn.f32 	%f1219, %f813, %f823, %f880;
	fma.rn.f32 	%f1218, %f823, %f814, %f881;
	fma.rn.f32 	%f1217, %f815, %f823, %f882;
	fma.rn.f32 	%f1216, %f823, %f816, %f883;
	fma.rn.f32 	%f1215, %f809, %f824, %f884;
	fma.rn.f32 	%f1214, %f824, %f810, %f885;
	fma.rn.f32 	%f1213, %f811, %f824, %f886;
	fma.rn.f32 	%f1212, %f824, %f812, %f887;
	fma.rn.f32 	%f1211, %f813, %f824, %f888;
	fma.rn.f32 	%f1210, %f824, %f814, %f889;
	fma.rn.f32 	%f1209, %f815, %f824, %f890;
	fma.rn.f32 	%f1208, %f824, %f816, %f891;
	fma.rn.f32 	%f1140, %f895, %f111, %f892;
	fma.rn.f32 	%f1141, %f896, %f111, %f893;
	fma.rn.f32 	%f1138, %f897, %f110, %f894;
	add.f32 	%f898, %f102, %f103;
	add.f32 	%f899, %f898, %f104;
	add.f32 	%f900, %f899, %f105;
	mov.b32 	%r88, %f900;
	shfl.sync.down.b32	%r89|%p3, %r88, 1, 31, -1;
	mov.b32 	%f901, %r89;
	add.f32 	%f902, %f900, %f901;
	mov.b32 	%r90, %f902;
	shfl.sync.down.b32	%r91|%p4, %r90, 2, 31, -1;
	mov.b32 	%f903, %r91;
	add.f32 	%f904, %f902, %f903;
	mov.b32 	%r92, %f904;
	shfl.sync.down.b32	%r93|%p5, %r92, 4, 31, -1;
	mov.b32 	%f905, %r93;
	add.f32 	%f906, %f904, %f905;
	mov.b32 	%r94, %f906;
	shfl.sync.down.b32	%r95|%p6, %r94, 8, 31, -1;
	mov.b32 	%f907, %r95;
	add.f32 	%f181, %f906, %f907;
	shl.b32 	%r96, %r160, 2;
	not.b32 	%r97, %r96;
	and.b32  	%r98, %r97, 64;
	mov.u32 	%r99, _ZZ18ft_sgemm_huge_warpiiiPfS_S_ffE10shared_B_c;
	add.s32 	%r165, %r99, %r98;
	@%p2 bra 	$L__BB0_4;
	add.s32 	%r100, %r165, %r13;
	st.shared.f32 	[%r100], %f181;
$L__BB0_4:
	and.b32  	%r101, %r11, 7;
	setp.ne.s32 	%p7, %r101, 0;
	shl.b32 	%r102, %r159, 2;
	not.b32 	%r103, %r102;
	and.b32  	%r104, %r103, 4096;
	mov.u32 	%r105, _ZZ18ft_sgemm_huge_warpiiiPfS_S_ffE8shared_B;
	add.s32 	%r163, %r105, %r104;
	mov.u32 	%r106, _ZZ18ft_sgemm_huge_warpiiiPfS_S_ffE8shared_A;
	add.s32 	%r162, %r106, %r104;
	shl.b32 	%r107, %r11, 4;
	add.s32 	%r108, %r163, %r107;
	st.shared.v4.f32 	[%r108], {%f102, %f103, %f104, %f105};
	shl.b32 	%r109, %r11, 9;
	and.b32  	%r110, %r109, 512;
	shr.u32 	%r111, %r11, 1;
	or.b32  	%r112, %r110, %r111;
	shl.b32 	%r113, %r112, 2;
	add.s32 	%r114, %r162, %r113;
	st.shared.f32 	[%r114], %f109;
	st.shared.f32 	[%r114+512], %f108;
	st.shared.f32 	[%r114+1024], %f107;
	st.shared.f32 	[%r114+1536], %f106;
	bar.sync 	0;
	add.f32 	%f908, %f109, %f108;
	add.f32 	%f909, %f908, %f107;
	add.f32 	%f910, %f909, %f106;
	mov.b32 	%r115, %f910;
	shfl.sync.down.b32	%r116|%p8, %r115, 1, 31, -1;
	mov.b32 	%f911, %r116;
	add.f32 	%f912, %f910, %f911;
	mov.b32 	%r117, %f912;
	shfl.sync.down.b32	%r118|%p9, %r117, 2, 31, -1;
	mov.b32 	%f913, %r118;
	add.f32 	%f914, %f912, %f913;
	mov.b32 	%r119, %f914;
	shfl.sync.down.b32	%r120|%p10, %r119, 4, 31, -1;
	mov.b32 	%f915, %r120;
	add.f32 	%f182, %f914, %f915;
	shl.b32 	%r121, %r12, 3;
	mov.u32 	%r122, _ZZ18ft_sgemm_huge_warpiiiPfS_S_ffE10shared_A_r;
	add.s32 	%r164, %r122, %r121;
	@%p7 bra 	$L__BB0_6;
	add.s32 	%r124, %r164, %r111;
	st.shared.f32 	[%r124], %f182;
$L__BB0_6:
	and.b32  	%r125, %r161, 248;
	setp.ne.s32 	%p11, %r125, 0;
	@%p11 bra 	$L__BB0_8;
	add.f32 	%f1138, %f1138, 0f3F800000;
	add.f32 	%f1140, %f1140, 0f3F800000;
	add.f32 	%f916, %f1137, %f111;
	add.f32 	%f917, %f916, %f1136;
	add.f32 	%f918, %f917, %f110;
	add.f32 	%f919, %f182, %f918;
	add.f32 	%f920, %f919, 0f00000000;
	sub.f32 	%f921, %f920, %f1138;
	sub.f32 	%f922, %f921, %f1140;
	sub.f32 	%f923, %f922, %f1141;
	cvt.f64.f32 	%fd1, %f923;
	add.f64 	%fd2, %fd1, 0dBFD3333333333333;
	setp.gt.f64 	%p12, %fd2, 0d0000000000000000;
	add.f64 	%fd3, %fd1, 0d3FD3333333333333;
	setp.lt.f64 	%p13, %fd3, 0d0000000000000000;
	add.f32 	%f924, %f1139, %f923;
	selp.f32 	%f925, %f924, %f1139, %p13;
	selp.f32 	%f1139, %f924, %f925, %p12;
$L__BB0_8:
	ld.param.u32 	%r158, [_Z18ft_sgemm_huge_warpiiiPfS_S_ff_param_2];
	ld.param.u32 	%r156, [_Z18ft_sgemm_huge_warpiiiPfS_S_ff_param_1];
	add.s32 	%r127, %r163, %r69;
	ld.shared.v4.f32 	{%f1120, %f1121, %f1122, %f1123}, [%r127];
	ld.shared.v4.f32 	{%f1124, %f1125, %f1126, %f1127}, [%r127+16];
	add.s32 	%r129, %r162, %r74;
	ld.shared.v4.f32 	{%f1135, %f1134, %f1133, %f1132}, [%r129];
	ld.shared.v4.f32 	{%f1131, %f1130, %f1129, %f1128}, [%r129+16];
	add.s32 	%r161, %r161, 8;
	add.s32 	%r160, %r160, 16;
	add.s32 	%r159, %r159, 1024;
	add.s64 	%rd66, %rd66, 32;
	shl.b32 	%r130, %r156, 3;
	mul.wide.s32 	%rd31, %r130, 4;
	add.s64 	%rd65, %rd65, %rd31;
	setp.lt.s32 	%p14, %r161, %r158;
	@%p14 bra 	$L__BB0_2;
$L__BB0_9:
	ld.param.f32 	%f1119, [_Z18ft_sgemm_huge_warpiiiPfS_S_ff_param_7];
	ld.param.f32 	%f1118, [_Z18ft_sgemm_huge_warpiiiPfS_S_ff_param_6];
	ld.param.u64 	%rd64, [_Z18ft_sgemm_huge_warpiiiPfS_S_ff_param_5];
	ld.param.u32 	%r157, [_Z18ft_sgemm_huge_warpiiiPfS_S_ff_param_1];
	cvta.to.global.u64 	%rd32, %rd64;
	mov.u32 	%r131, %tid.x;
	shl.b32 	%r132, %r131, 1;
	and.b32  	%r133, %r132, 56;
	shr.u32 	%r134, %r131, 1;
	and.b32  	%r135, %r134, 64;
	or.b32  	%r136, %r133, %r135;
	mov.u32 	%r137, %ctaid.x;
	shl.b32 	%r138, %r137, 7;
	or.b32  	%r139, %r136, %r138;
	cvt.s64.s32 	%rd33, %r139;
	and.b32  	%r140, %r131, 96;
	shl.b32 	%r141, %r131, 3;
	and.b32  	%r142, %r141, 24;
	or.b32  	%r143, %r140, %r142;
	mov.u32 	%r144, %ctaid.y;
	shl.b32 	%r145, %r144, 7;
	or.b32  	%r146, %r143, %r145;
	mul.lo.s32 	%r147, %r146, %r157;
	cvt.s64.s32 	%rd34, %r147;
	add.s64 	%rd35, %rd34, %rd33;
	shl.b64 	%rd36, %rd35, 2;
	add.s64 	%rd37, %rd32, %rd36;
	ld.global.v4.f32 	{%f926, %f927, %f928, %f929}, [%rd37];
	mul.wide.s32 	%rd38, %r139, 4;
	add.s64 	%rd39, %rd32, %rd38;
	mul.wide.s32 	%rd40, %r147, 4;
	add.s64 	%rd41, %rd39, %rd40;
	ld.global.v4.f32 	{%f930, %f931, %f932, %f933}, [%rd41+16];
	add.s32 	%r148, %r147, %r157;
	mul.wide.s32 	%rd42, %r148, 4;
	add.s64 	%rd43, %rd39, %rd42;
	ld.global.v4.f32 	{%f934, %f935, %f936, %f937}, [%rd43];
	mul.wide.s32 	%rd44, %r157, 4;
	add.s64 	%rd45, %rd41, %rd44;
	ld.global.v4.f32 	{%f938, %f939, %f940, %f941}, [%rd45+16];
	add.s32 	%r149, %r148, %r157;
	mul.wide.s32 	%rd46, %r149, 4;
	add.s64 	%rd47, %rd39, %rd46;
	ld.global.v4.f32 	{%f942, %f943, %f944, %f945}, [%rd47];
	add.s64 	%rd48, %rd45, %rd44;
	ld.global.v4.f32 	{%f946, %f947, %f948, %f949}, [%rd48+16];
	add.s32 	%r150, %r149, %r157;
	mul.wide.s32 	%rd49, %r150, 4;
	add.s64 	%rd50, %rd39, %rd49;
	ld.global.v4.f32 	{%f950, %f951, %f952, %f953}, [%rd50];
	add.s64 	%rd51, %rd48, %rd44;
	ld.global.v4.f32 	{%f954, %f955, %f956, %f957}, [%rd51+16];
	add.s32 	%r151, %r150, %r157;
	mul.wide.s32 	%rd52, %r151, 4;
	add.s64 	%rd53, %rd39, %rd52;
	ld.global.v4.f32 	{%f958, %f959, %f960, %f961}, [%rd53];
	add.s64 	%rd54, %rd51, %rd44;
	ld.global.v4.f32 	{%f962, %f963, %f964, %f965}, [%rd54+16];
	add.s32 	%r152, %r151, %r157;
	mul.wide.s32 	%rd55, %r152, 4;
	add.s64 	%rd56, %rd39, %rd55;
	ld.global.v4.f32 	{%f966, %f967, %f968, %f969}, [%rd56];
	add.s64 	%rd57, %rd54, %rd44;
	ld.global.v4.f32 	{%f970, %f971, %f972, %f973}, [%rd57+16];
	add.s32 	%r153, %r152, %r157;
	mul.wide.s32 	%rd58, %r153, 4;
	add.s64 	%rd59, %rd39, %rd58;
	ld.global.v4.f32 	{%f974, %f975, %f976, %f977}, [%rd59];
	add.s64 	%rd60, %rd57, %rd44;
	ld.global.v4.f32 	{%f978, %f979, %f980, %f981}, [%rd60+16];
	add.s32 	%r154, %r153, %r157;
	mul.wide.s32 	%rd61, %r154, 4;
	add.s64 	%rd62, %rd39, %rd61;
	ld.global.v4.f32 	{%f982, %f983, %f984, %f985}, [%rd62];
	add.s64 	%rd63, %rd60, %rd44;
	ld.global.v4.f32 	{%f986, %f987, %f988, %f989}, [%rd63+16];
	mul.f32 	%f990, %f1119, %f926;
	fma.rn.f32 	%f991, %f1118, %f1139, %f990;
	mul.f32 	%f992, %f1119, %f927;
	fma.rn.f32 	%f993, %f1118, %f1270, %f992;
	mul.f32 	%f994, %f1119, %f928;
	fma.rn.f32 	%f995, %f1118, %f1269, %f994;
	mul.f32 	%f996, %f1119, %f929;
	fma.rn.f32 	%f997, %f1118, %f1268, %f996;
	mul.f32 	%f998, %f1119, %f930;
	fma.rn.f32 	%f999, %f1118, %f1267, %f998;
	mul.f32 	%f1000, %f1119, %f931;
	fma.rn.f32 	%f1001, %f1118, %f1266, %f1000;
	mul.f32 	%f1002, %f1119, %f932;
	fma.rn.f32 	%f1003, %f1118, %f1265, %f1002;
	mul.f32 	%f1004, %f1119, %f933;
	fma.rn.f32 	%f1005, %f1118, %f1264, %f1004;
	mul.f32 	%f1006, %f1119, %f934;
	fma.rn.f32 	%f1007, %f1118, %f1263, %f1006;
	mul.f32 	%f1008, %f1119, %f935;
	fma.rn.f32 	%f1009, %f1118, %f1262, %f1008;
	mul.f32 	%f1010, %f1119, %f936;
	fma.rn.f32 	%f1011, %f1118, %f1261, %f1010;
	mul.f32 	%f1012, %f1119, %f937;
	fma.rn.f32 	%f1013, %f1118, %f1260, %f1012;
	mul.f32 	%f1014, %f1119, %f938;
	fma.rn.f32 	%f1015, %f1118, %f1259, %f1014;
	mul.f32 	%f1016, %f1119, %f939;
	fma.rn.f32 	%f1017, %f1118, %f1258, %f1016;
	mul.f32 	%f1018, %f1119, %f940;
	fma.rn.f32 	%f1019, %f1118, %f1257, %f1018;
	mul.f32 	%f1020, %f1119, %f941;
	fma.rn.f32 	%f1021, %f1118, %f1256, %f1020;
	mul.f32 	%f1022, %f1119, %f942;
	fma.rn.f32 	%f1023, %f1118, %f1255, %f1022;
	mul.f32 	%f1024, %f1119, %f943;
	fma.rn.f32 	%f1025, %f1118, %f1254, %f1024;
	mul.f32 	%f1026, %f1119, %f944;
	fma.rn.f32 	%f1027, %f1118, %f1253, %f1026;
	mul.f32 	%f1028, %f1119, %f945;
	fma.rn.f32 	%f1029, %f1118, %f1252, %f1028;
	mul.f32 	%f1030, %f1119, %f946;
	fma.rn.f32 	%f1031, %f1118, %f1251, %f1030;
	mul.f32 	%f1032, %f1119, %f947;
	fma.rn.f32 	%f1033, %f1118, %f1250, %f1032;
	mul.f32 	%f1034, %f1119, %f948;
	fma.rn.f32 	%f1035, %f1118, %f1249, %f1034;
	mul.f32 	%f1036, %f1119, %f949;
	fma.rn.f32 	%f1037, %f1118, %f1248, %f1036;
	mul.f32 	%f1038, %f1119, %f950;
	fma.rn.f32 	%f1039, %f1118, %f1247, %f1038;
	mul.f32 	%f1040, %f1119, %f951;
	fma.rn.f32 	%f1041, %f1118, %f1246, %f1040;
	mul.f32 	%f1042, %f1119, %f952;
	fma.rn.f32 	%f1043, %f1118, %f1245, %f1042;
	mul.f32 	%f1044, %f1119, %f953;
	fma.rn.f32 	%f1045, %f1118, %f1244, %f1044;
	mul.f32 	%f1046, %f1119, %f954;
	fma.rn.f32 	%f1047, %f1118, %f1243, %f1046;
	mul.f32 	%f1048, %f1119, %f955;
	fma.rn.f32 	%f1049, %f1118, %f1242, %f1048;
	mul.f32 	%f1050, %f1119, %f956;
	fma.rn.f32 	%f1051, %f1118, %f1241, %f1050;
	mul.f32 	%f1052, %f1119, %f957;
	fma.rn.f32 	%f1053, %f1118, %f1240, %f1052;
	mul.f32 	%f1054, %f1119, %f958;
	fma.rn.f32 	%f1055, %f1118, %f1239, %f1054;
	mul.f32 	%f1056, %f1119, %f959;
	fma.rn.f32 	%f1057, %f1118, %f1238, %f1056;
	mul.f32 	%f1058, %f1119, %f960;
	fma.rn.f32 	%f1059, %f1118, %f1237, %f1058;
	mul.f32 	%f1060, %f1119, %f961;
	fma.rn.f32 	%f1061, %f1118, %f1236, %f1060;
	mul.f32 	%f1062, %f1119, %f962;
	fma.rn.f32 	%f1063, %f1118, %f1235, %f1062;
	mul.f32 	%f1064, %f1119, %f963;
	fma.rn.f32 	%f1065, %f1118, %f1234, %f1064;
	mul.f32 	%f1066, %f1119, %f964;
	fma.rn.f32 	%f1067, %f1118, %f1233, %f1066;
	mul.f32 	%f1068, %f1119, %f965;
	fma.rn.f32 	%f1069, %f1118, %f1232, %f1068;
	mul.f32 	%f1070, %f1119, %f966;
	fma.rn.f32 	%f1071, %f1118, %f1231, %f1070;
	mul.f32 	%f1072, %f1119, %f967;
	fma.rn.f32 	%f1073, %f1118, %f1230, %f1072;
	mul.f32 	%f1074, %f1119, %f968;
	fma.rn.f32 	%f1075, %f1118, %f1229, %f1074;
	mul.f32 	%f1076, %f1119, %f969;
	fma.rn.f32 	%f1077, %f1118, %f1228, %f1076;
	mul.f32 	%f1078, %f1119, %f970;
	fma.rn.f32 	%f1079, %f1118, %f1227, %f1078;
	mul.f32 	%f1080, %f1119, %f971;
	fma.rn.f32 	%f1081, %f1118, %f1226, %f1080;
	mul.f32 	%f1082, %f1119, %f972;
	fma.rn.f32 	%f1083, %f1118, %f1225, %f1082;
	mul.f32 	%f1084, %f1119, %f973;
	fma.rn.f32 	%f1085, %f1118, %f1224, %f1084;
	mul.f32 	%f1086, %f1119, %f974;
	fma.rn.f32 	%f1087, %f1118, %f1223, %f1086;
	mul.f32 	%f1088, %f1119, %f975;
	fma.rn.f32 	%f1089, %f1118, %f1222, %f1088;
	mul.f32 	%f1090, %f1119, %f976;
	fma.rn.f32 	%f1091, %f1118, %f1221, %f1090;
	mul.f32 	%f1092, %f1119, %f977;
	fma.rn.f32 	%f1093, %f1118, %f1220, %f1092;
	mul.f32 	%f1094, %f1119, %f978;
	fma.rn.f32 	%f1095, %f1118, %f1219, %f1094;
	mul.f32 	%f1096, %f1119, %f979;
	fma.rn.f32 	%f1097, %f1118, %f1218, %f1096;
	mul.f32 	%f1098, %f1119, %f980;
	fma.rn.f32 	%f1099, %f1118, %f1217, %f1098;
	mul.f32 	%f1100, %f1119, %f981;
	fma.rn.f32 	%f1101, %f1118, %f1216, %f1100;
	mul.f32 	%f1102, %f1119, %f982;
	fma.rn.f32 	%f1103, %f1118, %f1215, %f1102;
	mul.f32 	%f1104, %f1119, %f983;
	fma.rn.f32 	%f1105, %f1118, %f1214, %f1104;
	mul.f32 	%f1106, %f1119, %f984;
	fma.rn.f32 	%f1107, %f1118, %f1213, %f1106;
	mul.f32 	%f1108, %f1119, %f985;
	fma.rn.f32 	%f1109, %f1118, %f1212, %f1108;
	mul.f32 	%f1110, %f1119, %f986;
	fma.rn.f32 	%f1111, %f1118, %f1211, %f1110;
	mul.f32 	%f1112, %f1119, %f987;
	fma.rn.f32 	%f1113, %f1118, %f1210, %f1112;
	mul.f32 	%f1114, %f1119, %f988;
	fma.rn.f32 	%f1115, %f1118, %f1209, %f1114;
	mul.f32 	%f1116, %f1119, %f989;
	fma.rn.f32 	%f1117, %f1118, %f1208, %f1116;
	st.global.v4.f32 	[%rd37], {%f991, %f993, %f995, %f997};
	st.global.v4.f32 	[%rd41+16], {%f999, %f1001, %f1003, %f1005};
	st.global.v4.f32 	[%rd43], {%f1007, %f1009, %f1011, %f1013};
	st.global.v4.f32 	[%rd45+16], {%f1015, %f1017, %f1019, %f1021};
	st.global.v4.f32 	[%rd47], {%f1023, %f1025, %f1027, %f1029};
	st.global.v4.f32 	[%rd48+16], {%f1031, %f1033, %f1035, %f1037};
	st.global.v4.f32 	[%rd50], {%f1039, %f1041, %f1043, %f1045};
	st.global.v4.f32 	[%rd51+16], {%f1047, %f1049, %f1051, %f1053};
	st.global.v4.f32 	[%rd53], {%f1055, %f1057, %f1059, %f1061};
	st.global.v4.f32 	[%rd54+16], {%f1063, %f1065, %f1067, %f1069};
	st.global.v4.f32 	[%rd56], {%f1071, %f1073, %f1075, %f1077};
	st.global.v4.f32 	[%rd57+16], {%f1079, %f1081, %f1083, %f1085};
	st.global.v4.f32 	[%rd59], {%f1087, %f1089, %f1091, %f1093};
	st.global.v4.f32 	[%rd60+16], {%f1095, %f1097, %f1099, %f1101};
	st.global.v4.f32 	[%rd62], {%f1103, %f1105, %f1107, %f1109};
	st.global.v4.f32 	[%rd63+16], {%f1111, %f1113, %f1115, %f1117};
	ret;

}


// ===== COMPILED SASS (sm_100) =====

	.target	sm_100

	.elftype	@"ET_EXEC"


//--------------------- .note.nv.tkinfo           --------------------------
	.section	.note.nv.tkinfo,"",@"SHT_NOTE"
	.sectionflags	@"SHF_NOTE_NV_TKINFO"
	.tkinfo
        /*0018*/ 	.word	0x00000002
        /*0030*/ 	.string	""
        /*0030*/ 	.string	"ptxas"
        /*0030*/ 	.string	"Cuda compilation tools, release 13.0, V13.0.88"
        /*0030*/ 	.string	"Build cuda_13.0.r13.0/compiler.36424714_0"
        /*0030*/ 	.string	"-arch sm_100 -m 64 "



//--------------------- .note.nv.cuinfo           --------------------------
	.section	.note.nv.cuinfo,"",@"SHT_NOTE"
	.sectionflags	@"SHF_NOTE_NV_CUINFO"
        /*0018*/ 	.short	0x0002
        /*001a*/ 	.short	0x0064
        /*001c*/ 	.short	0x0082
	.zero		2


//--------------------- .nv.info                  --------------------------
	.section	.nv.info,"",@"SHT_CUDA_INFO"
	.align	4


	//----- nvinfo : EIATTR_REGCOUNT
	.align		4
        /*0000*/ 	.byte	0x04, 0x2f
        /*0002*/ 	.short	(.L_1 - .L_0)
	.align		4
.L_0:
        /*0004*/ 	.word	index@(_Z18ft_sgemm_huge_warpiiiPfS_S_ff)
        /*0008*/ 	.word	0x00000089


	//----- nvinfo : EIATTR_FRAME_SIZE
	.align		4
.L_1:
        /*000c*/ 	.byte	0x04, 0x11
        /*000e*/ 	.short	(.L_3 - .L_2)
	.align		4
.L_2:
        /*0010*/ 	.word	index@(_Z18ft_sgemm_huge_warpiiiPfS_S_ff)
        /*0014*/ 	.word	0x00000000


	//----- nvinfo : EIATTR_MIN_STACK_SIZE
	.align		4
.L_3:
        /*0018*/ 	.byte	0x04, 0x12
        /*001a*/ 	.short	(.L_5 - .L_4)
	.align		4
.L_4:
        /*001c*/ 	.word	index@(_Z18ft_sgemm_huge_warpiiiPfS_S_ff)
        /*0020*/ 	.word	0x00000000
.L_5:


//--------------------- .nv.compat                --------------------------
	.section	.nv.compat,"",@"SHT_CUDA_COMPAT_INFO"
	.align	4
        /*0000*/ 	.byte	0x02, 0x09, 0x00, 0x00, 0x02, 0x02, 0x01, 0x00, 0x02, 0x05, 0x05, 0x00, 0x03, 0x07, 0x01, 0x01
        /*0010*/ 	.byte	0x02, 0x03, 0x00, 0x00, 0x02, 0x06, 0x01, 0x00, 0x04, 0x0b, 0x08, 0x00, 0x01, 0x00, 0x00, 0x00
        /*0020*/ 	.byte	0x00, 0x00, 0x00, 0x00


//--------------------- .nv.info._Z18ft_sgemm_huge_warpiiiPfS_S_ff --------------------------
	.section	.nv.info._Z18ft_sgemm_huge_warpiiiPfS_S_ff,"",@"SHT_CUDA_INFO"
	.sectionflags	@""
	.align	4


	//----- nvinfo : EIATTR_CUDA_API_VERSION
	.align		4
        /*0000*/ 	.byte	0x04, 0x37
        /*0002*/ 	.short	(.L_7 - .L_6)
.L_6:
        /*0004*/ 	.word	0x00000082


	//----- nvinfo : EIATTR_KPARAM_INFO
	.align		4
.L_7:
        /*0008*/ 	.byte	0x04, 0x17
        /*000a*/ 	.short	(.L_9 - .L_8)
.L_8:
        /*000c*/ 	.word	0x00000000
        /*0010*/ 	.short	0x0007
        /*0012*/ 	.short	0x002c
        /*0014*/ 	.byte	0x00, 0xf0, 0x11, 0x00


	//----- nvinfo : EIATTR_KPARAM_INFO
	.align		4
.L_9:
        /*0018*/ 	.byte	0x04, 0x17
        /*001a*/ 	.short	(.L_11 - .L_10)
.L_10:
        /*001c*/ 	.word	0x00000000
        /*0020*/ 	.short	0x0006
        /*0022*/ 	.short	0x0028
        /*0024*/ 	.byte	0x00, 0xf0, 0x11, 0x00


	//----- nvinfo : EIATTR_KPARAM_INFO
	.align		4
.L_11:
        /*0028*/ 	.byte	0x04, 0x17
        /*002a*/ 	.short	(.L_13 - .L_12)
.L_12:
        /*002c*/ 	.word	0x00000000
        /*0030*/ 	.short	0x0005
        /*0032*/ 	.short	0x0020
        /*0034*/ 	.byte	0x00, 0xf5, 0x21, 0x00


	//----- nvinfo : EIATTR_KPARAM_INFO
	.align		4
.L_13:
        /*0038*/ 	.byte	0x04, 0x17
        /*003a*/ 	.short	(.L_15 - .L_14)
.L_14:
        /*003c*/ 	.word	0x00000000
        /*0040*/ 	.short	0x0004
        /*0042*/ 	.short	0x0018
        /*0044*/ 	.byte	0x00, 0xf5, 0x21, 0x00


	//----- nvinfo : EIATTR_KPARAM_INFO
	.align		4
.L_15:
        /*0048*/ 	.byte	0x04, 0x17
        /*004a*/ 	.short	(.L_17 - .L_16)
.L_16:
        /*004c*/ 	.word	0x00000000
        /*0050*/ 	.short	0x0003
        /*0052*/ 	.short	0x0010
        /*0054*/ 	.byte	0x00, 0xf5, 0x21, 0x00


	//----- nvinfo : EIATTR_KPARAM_INFO
	.align		4
.L_17:
        /*0058*/ 	.byte	0x04, 0x17
        /*005a*/ 	.short	(.L_19 - .L_18)
.L_18:
        /*005c*/ 	.word	0x00000000
        /*0060*/ 	.short	0x0002
        /*0062*/ 	.short	0x0008
        /*0064*/ 	.byte	0x00, 0xf0, 0x11, 0x00


	//----- nvinfo : EIATTR_KPARAM_INFO
	.align		4
.L_19:
        /*0068*/ 	.byte	0x04, 0x17
        /*006a*/ 	.short	(.L_21 - .L_20)
.L_20:
        /*006c*/ 	.word	0x00000000
        /*0070*/ 	.short	0x0001
        /*0072*/ 	.short	0x0004
        /*0074*/ 	.byte	0x00, 0xf0, 0x11, 0x00


	//----- nvinfo : EIATTR_KPARAM_INFO
	.align		4
.L_21:
        /*0078*/ 	.byte	0x04, 0x17
        /*007a*/ 	.short	(.L_23 - .L_22)
.L_22:
        /*007c*/ 	.word	0x00000000
        /*0080*/ 	.short	0x0000
        /*0082*/ 	.short	0x0000
        /*0084*/ 	.byte	0x00, 0xf0, 0x11, 0x00


	//----- nvinfo : EIATTR_SPARSE_MMA_MASK
	.align		4
.L_23:
        /*0088*/ 	.byte	0x03, 0x50
        /*008a*/ 	.short	0x0000


	//----- nvinfo : EIATTR_MAXREG_COUNT
	.align		4
        /*008c*/ 	.byte	0x03, 0x1b
        /*008e*/ 	.short	0x00ff


	//----- nvinfo : EIATTR_NUM_BARRIERS
	.align		4
        /*0090*/ 	.byte	0x02, 0x4c
        /*0092*/ 	.byte	0x01
	.zero		1


	//----- nvinfo : EIATTR_MERCURY_ISA_VERSION
	.align		4
        /*0094*/ 	.byte	0x03, 0x5f
        /*0096*/ 	.short	0x0101


	//----- nvinfo : EIATTR_COOP_GROUP_MASK_REGIDS
	.align		4
        /*0098*/ 	.byte	0x04, 0x29
        /*009a*/ 	.short	(.L_25 - .L_24)


	//   ....[0]....
.L_24:
        /*009c*/ 	.word	0xffffffff


	//   ....[1]....
        /*00a0*/ 	.word	0xffffffff


	//   ....[2]....
        /*00a4*/ 	.word	0xffffffff


	//   ....[3]....
        /*00a8*/ 	.word	0xffffffff


	//   ....[4]....
        /*00ac*/ 	.word	0xffffffff


	//   ....[5]....
        /*00b0*/ 	.word	0xffffffff


	//   ....[6]....
        /*00b4*/ 	.word	0xffffffff


	//----- nvinfo : EIATTR_COOP_GROUP_INSTR_OFFSETS
	.align		4
.L_25:
        /*00b8*/ 	.byte	0x04, 0x28
        /*00ba*/ 	.short	(.L_27 - .L_26)


	//   ....[0]....
.L_26:
        /*00bc*/ 	.word	0x00002790


	//   ....[1]....
        /*00c0*/ 	.word	0x00002830


	//   ....[2]....
        /*00c4*/ 	.word	0x000028f0


	//   ....[3]....
        /*00c8*/ 	.word	0x00002a20


	//   ....[4]....
        /*00cc*/ 	.word	0x00002f60


	//   ....[5]....
        /*00d0*/ 	.word	0x00002f80


	//   ....[6]....
        /*00d4*/ 	.word	0x00002fe0


	//----- nvinfo : EIATTR_VRC_CTA_INIT_COUNT
	.align		4
.L_27:
        /*00d8*/ 	.byte	0x02, 0x4a
	.zero		1
	.zero		1


	//----- nvinfo : EIATTR_EXIT_INSTR_OFFSETS
	.align		4
        /*00dc*/ 	.byte	0x04, 0x1c
        /*00de*/ 	.short	(.L_29 - .L_28)


	//   ....[0]....
.L_28:
        /*00e0*/ 	.word	0x000041f0


	//----- nvinfo : EIATTR_MAX_THREADS
	.align		4
.L_29:
        /*00e4*/ 	.byte	0x04, 0x05
        /*00e6*/ 	.short	(.L_31 - .L_30)
.L_30:
        /*00e8*/ 	.word	0x00000100
        /*00ec*/ 	.word	0x00000001
        /*00f0*/ 	.word	0x00000001


	//----- nvinfo : EIATTR_CBANK_PARAM_SIZE
	.align		4
.L_31:
        /*00f4*/ 	.byte	0x03, 0x19
        /*00f6*/ 	.short	0x0030


	//----- nvinfo : EIATTR_PARAM_CBANK
	.align		4
        /*00f8*/ 	.byte	0x04, 0x0a
        /*00fa*/ 	.short	(.L_33 - .L_32)
	.align		4
.L_32:
        /*00fc*/ 	.word	index@(.nv.constant0._Z18ft_sgemm_huge_warpiiiPfS_S_ff)
        /*0100*/ 	.short	0x0380
        /*0102*/ 	.short	0x0030


	//----- nvinfo : EIATTR_SW_WAR
	.align		4
.L_33:
        /*0104*/ 	.byte	0x04, 0x36
        /*0106*/ 	.short	(.L_35 - .L_34)
.L_34:
        /*0108*/ 	.word	0x00000008
.L_35:


//--------------------- .nv.callgraph             --------------------------
	.section	.nv.callgraph,"",@"SHT_CUDA_CALLGRAPH"
	.align	4
	.sectionentsize	8
	.align		4
        /*0000*/ 	.word	0x00000000
	.align		4
        /*0004*/ 	.word	0xffffffff
	.align		4
        /*0008*/ 	.word	0x00000000
	.align		4
        /*000c*/ 	.word	0xfffffffe
	.align		4
        /*0010*/ 	.word	0x00000000
	.align		4
        /*0014*/ 	.word	0xfffffffd
	.align		4
        /*0018*/ 	.word	0x00000000
	.align		4
        /*001c*/ 	.word	0xfffffffc


//--------------------- .text._Z18ft_sgemm_huge_warpiiiPfS_S_ff --------------------------
	.section	.text._Z18ft_sgemm_huge_warpiiiPfS_S_ff,"ax",@progbits
	.align	128
        .global         _Z18ft_sgemm_huge_warpiiiPfS_S_ff
        .type           _Z18ft_sgemm_huge_warpiiiPfS_S_ff,@function
        .size           _Z18ft_sgemm_huge_warpiiiPfS_S_ff,(.L_x_4 - _Z18ft_sgemm_huge_warpiiiPfS_S_ff)
        .other          _Z18ft_sgemm_huge_warpiiiPfS_S_ff,@"STO_CUDA_ENTRY STV_DEFAULT"
_Z18ft_sgemm_huge_warpiiiPfS_S_ff:
.text._Z18ft_sgemm_huge_warpiiiPfS_S_ff:
[----:B------:R-:W-:Y:S01]  /*0000*/  LDC R1, c[0x0][0x37c] ;  /* 0x0000df00ff017b82 */ /* 0x000fe20000000800 */
[----:B------:R-:W0:Y:S07]  /*0010*/  S2R R21, SR_TID.X ;  /* 0x0000000000157919 */ /* 0x000e2e0000002100 */
[----:B------:R-:W1:Y:S01]  /*0020*/  S2UR UR4, SR_CTAID.Y ;  /* 0x00000000000479c3 */ /* 0x000e620000002600 */
[----:B------:R-:W2:Y:S01]  /*0030*/  LDCU.128 UR12, c[0x0][0x390] ;  /* 0x00007200ff0c77ac */ /* 0x000ea20008000c00 */
[----:B------:R-:W3:Y:S01]  /*0040*/  S2R R2, SR_CTAID.X ;  /* 0x0000000000027919 */ /* 0x000ee20000002500 */
[----:B------:R-:W4:Y:S05]  /*0050*/  LDCU.64 UR16, c[0x0][0x358] ;  /* 0x00006b00ff1077ac */ /* 0x000f2a0008000a00 */
[----:B------:R-:W5:Y:S01]  /*0060*/  LDC R23, c[0x0][0x384] ;  /* 0x0000e100ff177b82 */ /* 0x000f620000000800 */
[----:B------:R-:W4:Y:S01]  /*0070*/  LDCU UR7, c[0x0][0x388] ;  /* 0x00007100ff0777ac */ /* 0x000f220008000800 */
[----:B-1----:R-:W-:Y:S01]  /*0080*/  USHF.L.U32 UR4, UR4, 0x7, URZ ;  /* 0x0000000704047899 */ /* 0x002fe200080006ff */
[----:B0-----:R-:W-:-:S02]  /*0090*/  SHF.R.U32.HI R0, RZ, 0x5, R21 ;  /* 0x00000005ff007819 */ /* 0x001fc40000011615 */
[----:B------:R-:W-:Y:S02]  /*00a0*/  SHF.L.U32 R3, R21, 0x2, RZ ;  /* 0x0000000215037819 */ /* 0x000fe400000006ff */
[----:B---3--:R-:W-:Y:S01]  /*00b0*/  SHF.L.U32 R2, R2, 0x7, RZ ;  /* 0x0000000702027819 */ /* 0x008fe200000006ff */
[----:B-----5:R-:W-:Y:S01]  /*00c0*/  IMAD R4, R0, R23, RZ ;  /* 0x0000001700047224 */ /* 0x020fe200078e02ff */
[----:B------:R-:W-:Y:S02]  /*00d0*/  SHF.R.U32.HI R16, RZ, 0x1, R21 ;  /* 0x00000001ff107819 */ /* 0x000fe40000011615 */
[----:B------:R-:W-:Y:S02]  /*00e0*/  LOP3.LUT R5, R2, 0x7c, R3, 0xf8, !PT ;  /* 0x0000007c02057812 */ /* 0x000fe400078ef803 */
[----:B------:R-:W-:Y:S02]  /*00f0*/  LOP3.LUT R0, R16, UR4, RZ, 0xfc, !PT ;  /* 0x0000000410007c12 */ /* 0x000fe4000f8efcff */
[----:B------:R-:W-:-:S02]  /*0100*/  IADD3 R6, P0, PT, R4, R5, RZ ;  /* 0x0000000504067210 */ /* 0x000fc40007f1e0ff */
[----:B------:R-:W-:Y:S01]  /*0110*/  SHF.R.S32.HI R5, RZ, 0x1f, R4 ;  /* 0x0000001fff057819 */ /* 0x000fe20000011404 */
[----:B------:R-:W-:Y:S01]  /*0120*/  IMAD R17, R0, R23, RZ ;  /* 0x0000001700117224 */ /* 0x000fe200078e02ff */
[----:B------:R-:W-:Y:S02]  /*0130*/  LOP3.LUT R0, R3, 0x4, RZ, 0xc0, !PT ;  /* 0x0000000403007812 */ /* 0x000fe400078ec0ff */
[----:B------:R-:W-:Y:S02]  /*0140*/  LEA.HI.X.SX32 R5, R2, R5, 0x1, P0 ;  /* 0x0000000502057211 */ /* 0x000fe400000f0eff */
[----:B------:R-:W-:Y:S02]  /*0150*/  IADD3 R0, P0, PT, R17, R0, RZ ;  /* 0x0000000011007210 */ /* 0x000fe40007f1e0ff */
[----:B------:R-:W-:Y:S02]  /*0160*/  SHF.L.U32 R18, R6, 0x2, RZ ;  /* 0x0000000206127819 */ /* 0x000fe400000006ff */
[----:B------:R-:W-:-:S02]  /*0170*/  SHF.R.S32.HI R22, RZ, 0x1f, R17 ;  /* 0x0000001fff167819 */ /* 0x000fc40000011411 */
[----:B------:R-:W-:Y:S02]  /*0180*/  SHF.L.U64.HI R19, R6, 0x2, R5 ;  /* 0x0000000206137819 */ /* 0x000fe40000010205 */
[----:B--2---:R-:W-:Y:S02]  /*0190*/  IADD3 R2, P1, PT, R18, UR14, RZ ;  /* 0x0000000e12027c10 */ /* 0x004fe4000ff3e0ff */
[----:B------:R-:W-:Y:S02]  /*01a0*/  IADD3.X R5, PT, PT, RZ, R22, RZ, P0, !PT ;  /* 0x00000016ff057210 */ /* 0x000fe400007fe4ff */
[C---:B------:R-:W-:Y:S02]  /*01b0*/  LEA R4, P0, R0.reuse, UR12, 0x2 ;  /* 0x0000000c00047c11 */ /* 0x040fe4000f8010ff */
[----:B------:R-:W-:Y:S02]  /*01c0*/  IADD3.X R3, PT, PT, R19, UR15, RZ, P1, !PT ;  /* 0x0000000f13037c10 */ /* 0x000fe40008ffe4ff */
[----:B------:R-:W-:-:S03]  /*01d0*/  LEA.HI.X R5, R0, UR13, R5, 0x2, P0 ;  /* 0x0000000d00057c11 */ /* 0x000fc600080f1405 */
[----:B----4-:R0:W2:Y:S04]  /*01e0*/  LDG.E.128 R8, desc[UR16][R2.64] ;  /* 0x0000001002087981 */ /* 0x0100a8000c1e1d00 */
[----:B------:R1:W3:Y:S01]  /*01f0*/  LDG.E.128 R12, desc[UR16][R4.64] ;  /* 0x00000010040c7981 */ /* 0x0002e2000c1e1d00 */
[----:B------:R-:W4:Y:S01]  /*0200*/  S2UR UR10, SR_CgaCtaId ;  /* 0x00000000000a79c3 */ /* 0x000f220000008800 */
[----:B------:R-:W-:Y:S01]  /*0210*/  UMOV UR4, 0x400 ;  /* 0x0000040000047882 */ /* 0x000fe20000000000 */
[C---:B------:R-:W-:Y:S01]  /*0220*/  SHF.L.U32 R7, R21.reuse, 0x9, RZ ;  /* 0x0000000915077819 */ /* 0x040fe200000006ff */
[----:B------:R-:W-:Y:S01]  /*0230*/  UIADD3 UR5, UPT, UPT, UR4, 0x2000, URZ ;  /* 0x0000200004057890 */ /* 0x000fe2000fffe0ff */
[----:B------:R-:W-:Y:S01]  /*0240*/  SHF.L.U32 R51, R21, 0x1, RZ ;  /* 0x0000000115337819 */ /* 0x000fe200000006ff */
[----:B------:R-:W-:Y:S01]  /*0250*/  UISETP.GE.AND UP0, UPT, UR7, 0x1, UPT ;  /* 0x000000010700788c */ /* 0x000fe2000bf06270 */
[----:B------:R-:W-:-:S02]  /*0260*/  LOP3.LUT R0, R16, 0x200, R7, 0xf8, !PT ;  /* 0x0000020010007812 */ /* 0x000fc400078ef807 */
[----:B0-----:R-:W-:Y:S02]  /*0270*/  CS2R R2, SRZ ;  /* 0x0000000000027805 */ /* 0x001fe4000001ff00 */
[C---:B------:R-:W-:Y:S02]  /*0280*/  LOP3.LUT R50, R21.reuse, 0x60, RZ, 0xc0, !PT ;  /* 0x0000006015327812 */ /* 0x040fe400078ec0ff */
[----:B-1----:R-:W-:Y:S02]  /*0290*/  CS2R R4, SRZ ;  /* 0x0000000000047805 */ /* 0x002fe4000001ff00 */
[----:B------:R-:W-:Y:S02]  /*02a0*/  SHF.L.U32 R7, R21, 0x3, RZ ;  /* 0x0000000315077819 */ /* 0x000fe400000006ff */
[----:B------:R-:W-:Y:S02]  /*02b0*/  CS2R R80, SRZ ;  /* 0x0000000000507805 */ /* 0x000fe4000001ff00 */
[----:B------:R-:W-:-:S02]  /*02c0*/  LOP3.LUT R51, R51, 0x38, RZ, 0xc0, !PT ;  /* 0x0000003833337812 */ /* 0x000fc400078ec0ff */
[----:B------:R-:W-:Y:S02]  /*02d0*/  CS2R R82, SRZ ;  /* 0x0000000000527805 */ /* 0x000fe4000001ff00 */
[----:B------:R-:W-:Y:S02]  /*02e0*/  LOP3.LUT R50, R50, 0x18, R7, 0xf8, !PT ;  /* 0x0000001832327812 */ /* 0x000fe400078ef807 */
[----:B------:R-:W-:Y:S02]  /*02f0*/  CS2R R84, SRZ ;  /* 0x0000000000547805 */ /* 0x000fe4000001ff00 */
[----:B------:R-:W-:Y:S02]  /*0300*/  CS2R R86, SRZ ;  /* 0x0000000000567805 */ /* 0x000fe4000001ff00 */
[----:B------:R-:W-:Y:S02]  /*0310*/  CS2R R88, SRZ ;  /* 0x0000000000587805 */ /* 0x000fe4000001ff00 */
[----:B------:R-:W-:-:S02]  /*0320*/  CS2R R68, SRZ ;  /* 0x0000000000447805 */ /* 0x000fc4000001ff00 */
[----:B------:R-:W-:Y:S02]  /*0330*/  CS2R R64, SRZ ;  /* 0x0000000000407805 */ /* 0x000fe4000001ff00 */
[----:B------:R-:W-:Y:S02]  /*0340*/  CS2R R66, SRZ ;  /* 0x0000000000427805 */ /* 0x000fe4000001ff00 */
[----:B------:R-:W-:Y:S02]  /*0350*/  CS2R R70, SRZ ;  /* 0x0000000000467805 */ /* 0x000fe4000001ff00 */
[----:B------:R-:W-:Y:S02]  /*0360*/  CS2R R72, SRZ ;  /* 0x0000000000487805 */ /* 0x000fe4000001ff00 */
[----:B------:R-:W-:Y:S01]  /*0370*/  CS2R R74, SRZ ;  /* 0x00000000004a7805 */ /* 0x000fe2000001ff00 */
[----:B----4-:R-:W-:Y:S01]  /*0380*/  ULEA UR5, UR10, UR5, 0x18 ;  /* 0x000000050a057291 */ /* 0x010fe2000f8ec0ff */
[----:B------:R-:W-:Y:S01]  /*0390*/  CS2R R90, SRZ ;  /* 0x00000000005a7805 */ /* 0x000fe2000001ff00 */
[----:B------:R-:W-:Y:S01]  /*03a0*/  ULEA UR6, UR10, UR4, 0x18 ;  /* 0x000000040a067291 */ /* 0x000fe2000f8ec0ff */
[----:B------:R-:W-:-:S02]  /*03b0*/  CS2R R92, SRZ ;  /* 0x00000000005c7805 */ /* 0x000fc4000001ff00 */
[----:B------:R-:W-:Y:S02]  /*03c0*/  CS2R R94, SRZ ;  /* 0x00000000005e7805 */ /* 0x000fe4000001ff00 */
[----:B------:R-:W-:Y:S02]  /*03d0*/  CS2R R96, SRZ ;  /* 0x0000000000607805 */ /* 0x000fe4000001ff00 */
[----:B------:R-:W-:Y:S02]  /*03e0*/  LEA R6, R21, UR5, 0x4 ;  /* 0x0000000515067c11 */ /* 0x000fe4000f8e20ff */
[----:B------:R-:W-:Y:S02]  /*03f0*/  CS2R R54, SRZ ;  /* 0x0000000000367805 */ /* 0x000fe4000001ff00 */
[----:B------:R-:W-:Y:S01]  /*0400*/  LEA R20, R0, UR6, 0x2 ;  /* 0x0000000600147c11 */ /* 0x000fe2000f8e10ff */
[----:B------:R-:W-:Y:S01]  /*0410*/  HFMA2 R0, -RZ, RZ, 0, 0 ;  /* 0x00000000ff007431 */ /* 0x000fe200000001ff */
[----:B------:R-:W-:-:S02]  /*0420*/  CS2R R52, SRZ ;  /* 0x0000000000347805 */ /* 0x000fc4000001ff00 */
[----:B------:R-:W-:Y:S02]  /*0430*/  CS2R R58, SRZ ;  /* 0x00000000003a7805 */ /* 0x000fe4000001ff00 */
[----:B------:R-:W-:Y:S02]  /*0440*/  CS2R R56, SRZ ;  /* 0x0000000000387805 */ /* 0x000fe4000001ff00 */
[----:B------:R-:W-:Y:S02]  /*0450*/  CS2R R62, SRZ ;  /* 0x00000000003e7805 */ /* 0x000fe4000001ff00 */
[----:B------:R-:W-:Y:S02]  /*0460*/  CS2R R60, SRZ ;  /* 0x00000000003c7805 */ /* 0x000fe4000001ff00 */
[----:B------:R-:W-:Y:S02]  /*0470*/  CS2R R76, SRZ ;  /* 0x00000000004c7805 */ /* 0x000fe4000001ff00 */
[----:B------:R-:W-:-:S02]  /*0480*/  CS2R R78, SRZ ;  /* 0x00000000004e7805 */ /* 0x000fc4000001ff00 */
[----:B------:R-:W-:Y:S02]  /*0490*/  MOV R99, RZ ;  /* 0x000000ff00637202 */ /* 0x000fe40000000f00 */
[----:B------:R-:W-:Y:S01]  /*04a0*/  CS2R R100, SRZ ;  /* 0x0000000000647805 */ /* 0x000fe2000001ff00 */
[----:B--2---:R0:W-:Y:S04]  /*04b0*/  STS.128 [R6], R8 ;  /* 0x0000000806007388 */ /* 0x0041e80000000c00 */
[----:B---3--:R-:W-:Y:S04]  /*04c0*/  STS [R20], R12 ;  /* 0x0000000c14007388 */ /* 0x008fe80000000800 */
[----:B------:R1:W-:Y:S04]  /*04d0*/  STS [R20+0x200], R13 ;  /* 0x0002000d14007388 */ /* 0x0003e80000000800 */
[----:B------:R-:W-:Y:S04]  /*04e0*/  STS [R20+0x400], R14 ;  /* 0x0004000e14007388 */ /* 0x000fe80000000800 */
[----:B------:R2:W-:Y:S01]  /*04f0*/  STS [R20+0x600], R15 ;  /* 0x0006000f14007388 */ /* 0x0005e20000000800 */
[----:B0-----:R-:W-:-:S02]  /*0500*/  CS2R R6, SRZ ;  /* 0x0000000000067805 */ /* 0x001fc4000001ff00 */
[----:B------:R-:W-:Y:S02]  /*0510*/  CS2R R8, SRZ ;  /* 0x0000000000087805 */ /* 0x000fe4000001ff00 */
[----:B------:R-:W-:Y:S02]  /*0520*/  CS2R R10, SRZ ;  /* 0x00000000000a7805 */ /* 0x000fe4000001ff00 */
[----:B-1----:R-:W-:Y:S02]  /*0530*/  CS2R R12, SRZ ;  /* 0x00000000000c7805 */ /* 0x002fe4000001ff00 */
[----:B--2---:R-:W-:Y:S02]  /*0540*/  LOP3.LUT R20, R16, 0x40, RZ, 0xc0, !PT ;  /* 0x0000004010147812 */ /* 0x004fe400078ec0ff */
[----:B------:R-:W-:Y:S02]  /*0550*/  CS2R R14, SRZ ;  /* 0x00000000000e7805 */ /* 0x000fe4000001ff00 */
[----:B------:R-:W-:Y:S01]  /*0560*/  LOP3.LUT R20, R51, R20, RZ, 0xfc, !PT ;  /* 0x0000001433147212 */ /* 0x000fe200078efcff */
[----:B------:R-:W-:Y:S06]  /*0570*/  BAR.SYNC.DEFER_BLOCKING 0x0 ;  /* 0x0000000000007b1d */ /* 0x000fec0000010000 */
[----:B------:R-:W-:Y:S05]  /*0580*/  BRA.U !UP0, `(.L_x_0) ;  /* 0x0000003108047547 */ /* 0x000fea000b800000 */
[----:B------:R-:W-:Y:S01]  /*0590*/  UMOV UR7, UR5 ;  /* 0x0000000500077c82 */ /* 0x000fe20008000000 */
[----:B------:R-:W-:Y:S01]  /*05a0*/  UMOV UR8, UR6 ;  /* 0x0000000600087c82 */ /* 0x000fe20008000000 */
[----:B------:R-:W-:Y:S01]  /*05b0*/  LEA R20, R20, UR7, 0x2 ;  /* 0x0000000714147c11 */ /* 0x000fe2000f8e10ff */
[----:B------:R-:W-:Y:S01]  /*05c0*/  UIADD3 UR5, UPT, UPT, UR4, 0x4100, URZ ;  /* 0x0000410004057890 */ /* 0x000fe2000fffe0ff */
[----:B------:R-:W-:Y:S01]  /*05d0*/  LEA R50, R50, UR8, 0x2 ;  /* 0x0000000832327c11 */ /* 0x000fe2000f8e10ff */
[----:B------:R-:W-:Y:S01]  /*05e0*/  UIADD3 UR6, UPT, UPT, UR4, 0x4000, URZ ;  /* 0x0000400004067890 */ /* 0x000fe2000fffe0ff */
[C---:B------:R-:W-:Y:S01]  /*05f0*/  SHF.L.U64.HI R3, R17.reuse, 0x2, R22 ;  /* 0x0000000211037819 */ /* 0x040fe20000010216 */
[----:B------:R0:W1:Y:S01]  /*0600*/  LDS.128 R24, [R20+0x10] ;  /* 0x0000100014187984 */ /* 0x0000620000000c00 */
[----:B------:R-:W-:Y:S02]  /*0610*/  SHF.L.U32 R2, R17, 0x2, RZ ;  /* 0x0000000211027819 */ /* 0x000fe400000006ff */
[----:B------:R-:W-:-:S02]  /*0620*/  CS2R R106, SRZ ;  /* 0x00000000006a7805 */ /* 0x000fc4000001ff00 */
[----:B------:R-:W-:Y:S01]  /*0630*/  LOP3.LUT R5, R21, 0x1, RZ, 0xc0, !PT ;  /* 0x0000000115057812 */ /* 0x000fe200078ec0ff */
[----:B------:R0:W2:Y:S01]  /*0640*/  LDS.128 R32, [R50+0x10] ;  /* 0x0000100032207984 */ /* 0x0000a20000000c00 */
[----:B------:R-:W-:Y:S02]  /*0650*/  SHF.L.U32 R108, R23, 0x3, RZ ;  /* 0x00000003176c7819 */ /* 0x000fe400000006ff */
[----:B------:R-:W-:Y:S02]  /*0660*/  CS2R R40, SRZ ;  /* 0x0000000000287805 */ /* 0x000fe4000001ff00 */
[----:B------:R-:W-:Y:S01]  /*0670*/  CS2R R100, SRZ ;  /* 0x0000000000647805 */ /* 0x000fe2000001ff00 */
[----:B------:R0:W3:Y:S01]  /*0680*/  LDS.128 R36, [R50] ;  /* 0x0000000032247984 */ /* 0x0000e20000000c00 */
[----:B------:R-:W-:Y:S01]  /*0690*/  IMAD.WIDE.U32 R2, R5, 0x10, R2 ;  /* 0x0000001005027825 */ /* 0x000fe200078e0002 */
[----:B------:R-:W-:Y:S02]  /*06a0*/  MOV R45, RZ ;  /* 0x000000ff002d7202 */ /* 0x000fe40000000f00 */
[----:B------:R-:W-:Y:S01]  /*06b0*/  CS2R R78, SRZ ;  /* 0x00000000004e7805 */ /* 0x000fe2000001ff00 */
[----:B------:R0:W4:Y:S01]  /*06c0*/  LDS.128 R28, [R20] ;  /* 0x00000000141c7984 */ /* 0x0001220000000c00 */
[----:B------:R-:W-:Y:S01]  /*06d0*/  IMAD.WIDE R18, R108, 0x4, R18 ;  /* 0x000000046c127825 */ /* 0x000fe200078e0212 */
[----:B------:R-:W-:-:S02]  /*06e0*/  IADD3 R102, P0, PT, R2, UR12, RZ ;  /* 0x0000000c02667c10 */ /* 0x000fc4000ff1e0ff */
[----:B------:R-:W-:Y:S02]  /*06f0*/  CS2R R76, SRZ ;  /* 0x00000000004c7805 */ /* 0x000fe4000001ff00 */
[----:B------:R-:W-:Y:S02]  /*0700*/  MOV R99, RZ ;  /* 0x000000ff00637202 */ /* 0x000fe40000000f00 */
[----:B------:R-:W-:Y:S02]  /*0710*/  CS2R R60, SRZ ;  /* 0x00000000003c7805 */ /* 0x000fe4000001ff00 */
[----:B------:R-:W-:Y:S02]  /*0720*/  IADD3 R102, P1, PT, R102, 0x20, RZ ;  /* 0x0000002066667810 */ /* 0x000fe40007f3e0ff */
[----:B------:R-:W-:Y:S02]  /*0730*/  CS2R R62, SRZ ;  /* 0x00000000003e7805 */ /* 0x000fe4000001ff00 */
[----:B------:R-:W-:-:S02]  /*0740*/  IADD3 R104, P2, PT, R18, UR14, RZ ;  /* 0x0000000e12687c10 */ /* 0x000fc4000ff5e0ff */
[----:B------:R-:W-:Y:S02]  /*0750*/  CS2R R56, SRZ ;  /* 0x0000000000387805 */ /* 0x000fe4000001ff00 */
[----:B------:R-:W-:Y:S02]  /*0760*/  IADD3.X R103, PT, PT, RZ, UR13, R3, P1, P0 ;  /* 0x0000000dff677c10 */ /* 0x000fe40008fe0403 */
[----:B------:R-:W-:Y:S02]  /*0770*/  CS2R R58, SRZ ;  /* 0x00000000003a7805 */ /* 0x000fe4000001ff00 */
[----:B------:R-:W-:Y:S02]  /*0780*/  IADD3.X R105, PT, PT, R19, UR15, RZ, P2, !PT ;  /* 0x0000000f13697c10 */ /* 0x000fe400097fe4ff */
[----:B------:R-:W-:Y:S02]  /*0790*/  CS2R R52, SRZ ;  /* 0x0000000000347805 */ /* 0x000fe4000001ff00 */
[----:B------:R-:W-:-:S02]  /*07a0*/  CS2R R54, SRZ ;  /* 0x0000000000367805 */ /* 0x000fc4000001ff00 */
[----:B------:R-:W-:Y:S02]  /*07b0*/  CS2R R96, SRZ ;  /* 0x0000000000607805 */ /* 0x000fe4000001ff00 */
[----:B------:R-:W-:Y:S02]  /*07c0*/  CS2R R94, SRZ ;  /* 0x00000000005e7805 */ /* 0x000fe4000001ff00 */
        /* <DEDUP_REMOVED lines=20> */
[----:B------:R-:W-:Y:S01]  /*0910*/  MOV R0, RZ ;  /* 0x000000ff00007202 */ /* 0x000fe20000000f00 */
[----:B------:R-:W-:Y:S02]  /*0920*/  ULEA UR9, UR10, UR5, 0x18 ;  /* 0x000000050a097291 */ /* 0x000fe4000f8ec0ff */
[----:B------:R-:W-:Y:S01]  /*0930*/  ULEA UR10, UR10, UR6, 0x18 ;  /* 0x000000060a0a7291 */ /* 0x000fe2000f8ec0ff */
[----:B------:R-:W-:Y:S01]  /*0940*/  UMOV UR4, URZ ;  /* 0x000000ff00047c82 */ /* 0x000fe20008000000 */
[----:B------:R-:W0:Y:S01]  /*0950*/  LDCU UR18, c[0x0][0x388] ;  /* 0x00007100ff1277ac */ /* 0x000e220008000800 */
[----:B------:R-:W-:Y:S01]  /*0960*/  UMOV UR5, URZ ;  /* 0x000000ff00057c82 */ /* 0x000fe20008000000 */
[----:B-1234-:R-:W-:-:S08]  /*0970*/  UMOV UR6, URZ ;  /* 0x000000ff00067c82 */ /* 0x01efd00008000000 */
.L_x_2:
[----:B------:R-:W-:Y:S01]  /*0980*/  FFMA R47, R31, R32, R66 ;  /* 0x000000201f2f7223 */ /* 0x000fe20000000042 */
[----:B------:R-:W-:Y:S01]  /*0990*/  FFMA R48, R28, R37, R61 ;  /* 0x000000251c307223 */ /* 0x000fe2000000003d */
[C---:B------:R-:W-:Y:S01]  /*09a0*/  FFMA R66, R30.reuse, R33, R87 ;  /* 0x000000211e427223 */ /* 0x040fe20000000057 */
[-C--:B------:R-:W-:Y:S01]  /*09b0*/  FFMA R87, R29, R34.reuse, R14 ;  /* 0x000000221d577223 */ /* 0x080fe2000000000e */
[-C--:B------:R-:W-:Y:S01]  /*09c0*/  FFMA R133, R30, R34.reuse, R15 ;  /* 0x000000221e857223 */ /* 0x080fe2000000000f */
[-C--:B------:R-:W-:Y:S01]  /*09d0*/  FFMA R115, R31, R34.reuse, R12 ;  /* 0x000000221f737223 */ /* 0x080fe2000000000c */
[----:B------:R-:W-:Y:S01]  /*09e0*/  FFMA R61, R24, R34, R13 ;  /* 0x00000022183d7223 */ /* 0x000fe2000000000d */
[----:B------:R-:W1:Y:S01]  /*09f0*/  S2R R98, SR_TID.X ;  /* 0x0000000000627919 */ /* 0x000e620000002100 */
[-C--:B------:R-:W-:Y:S01]  /*0a00*/  FFMA R46, R30, R37.reuse, R63 ;  /* 0x000000251e2e7223 */ /* 0x080fe2000000003f */
[-C--:B------:R-:W-:Y:S01]  /*0a10*/  FFMA R44, R27, R37.reuse, R52 ;  /* 0x000000251b2c7223 */ /* 0x080fe20000000034 */
[CC--:B------:R-:W-:Y:S01]  /*0a20*/  FFMA R111, R28.reuse, R38.reuse, R53 ;  /* 0x000000261c6f7223 */ /* 0x0c0fe20000000035 */
[----:B------:R-:W2:Y:S01]  /*0a30*/  LDG.E.128 R12, desc[UR16][R104.64] ;  /* 0x00000010680c7981 */ /* 0x000ea2000c1e1d00 */
[-C--:B------:R-:W-:Y:S01]  /*0a40*/  FFMA R49, R29, R38.reuse, R54 ;  /* 0x000000261d317223 */ /* 0x080fe20000000036 */
[----:B------:R-:W-:Y:S01]  /*0a50*/  FFMA R43, R31, R38, R96 ;  /* 0x000000261f2b7223 */ /* 0x000fe20000000060 */
[-C--:B------:R-:W-:Y:S01]  /*0a60*/  FFMA R101, R28, R36.reuse, R101 ;  /* 0x000000241c657223 */ /* 0x080fe20000000065 */
[-C--:B------:R-:W-:Y:S01]  /*0a70*/  FFMA R100, R29, R36.reuse, R100 ;  /* 0x000000241d647223 */ /* 0x080fe20000000064 */
[-C--:B------:R-:W-:Y:S01]  /*0a80*/  FFMA R99, R30, R36.reuse, R99 ;  /* 0x000000241e637223 */ /* 0x080fe20000000063 */
[-C--:B------:R-:W-:Y:S01]  /*0a90*/  FFMA R78, R31, R36.reuse, R78 ;  /* 0x000000241f4e7223 */ /* 0x080fe2000000004e */
[-C--:B------:R-:W-:Y:S01]  /*0aa0*/  FFMA R79, R24, R36.reuse, R79 ;  /* 0x00000024184f7223 */ /* 0x080fe2000000004f */
[-C--:B------:R-:W-:Y:S01]  /*0ab0*/  FFMA R76, R25, R36.reuse, R76 ;  /* 0x00000024194c7223 */ /* 0x080fe2000000004c */
[-C--:B------:R-:W-:Y:S01]  /*0ac0*/  FFMA R77, R26, R36.reuse, R77 ;  /* 0x000000241a4d7223 */ /* 0x080fe2000000004d */
[----:B------:R-:W-:Y:S01]  /*0ad0*/  FFMA R60, R27, R36, R60 ;  /* 0x000000241b3c7223 */ /* 0x000fe2000000003c */
[-C--:B------:R-:W-:Y:S01]  /*0ae0*/  FFMA R62, R29, R37.reuse, R62 ;  /* 0x000000251d3e7223 */ /* 0x080fe2000000003e */
[-C--:B------:R-:W-:Y:S01]  /*0af0*/  FFMA R56, R31, R37.reuse, R56 ;  /* 0x000000251f387223 */ /* 0x080fe20000000038 */
[-C--:B------:R-:W-:Y:S01]  /*0b00*/  FFMA R57, R24, R37.reuse, R57 ;  /* 0x0000002518397223 */ /* 0x080fe20000000039 */
[CC--:B------:R-:W-:Y:S01]  /*0b10*/  FFMA R58, R25.reuse, R37.reuse, R58 ;  /* 0x00000025193a7223 */ /* 0x0c0fe2000000003a */
[----:B------:R-:W-:Y:S01]  /*0b20*/  FFMA R59, R26, R37, R59 ;  /* 0x000000251a3b7223 */ /* 0x000fe2000000003b */
        /* <DEDUP_REMOVED lines=12> */
[----:B-1----:R-:W-:Y:S01]  /*0bf0*/  SHF.R.U32.HI R42, RZ, 0x7, R98 ;  /* 0x00000007ff2a7819 */ /* 0x002fe20000011662 */
[----:B------:R-:W-:Y:S01]  /*0c00*/  FFMA R70, R27, R39, R70 ;  /* 0x000000271b467223 */ /* 0x000fe20000000046 */
[----:B------:R-:W-:Y:S01]  /*0c10*/  SHF.L.U32 R63, R98, 0x1, RZ ;  /* 0x00000001623f7819 */ /* 0x000fe200000006ff */
[-C--:B------:R-:W-:Y:S01]  /*0c20*/  FFMA R71, R28, R32.reuse, R71 ;  /* 0x000000201c477223 */ /* 0x080fe20000000047 */
[C---:B0-----:R-:W-:Y:S01]  /*0c30*/  LOP3.LUT R50, R98.reuse, 0x60, RZ, 0xc0, !PT ;  /* 0x0000006062327812 */ /* 0x041fe200078ec0ff */
[-C--:B------:R-:W-:Y:S01]  /*0c40*/  FFMA R91, R29, R32.reuse, R68 ;  /* 0x000000201d5b7223 */ /* 0x080fe20000000044 */
[----:B------:R-:W-:Y:S01]  /*0c50*/  SHF.L.U32 R17, R98, 0x3, RZ ;  /* 0x0000000362117819 */ /* 0x000fe200000006ff */
[-C--:B------:R-:W-:Y:S01]  /*0c60*/  FFMA R67, R30, R32.reuse, R67 ;  /* 0x000000201e437223 */ /* 0x080fe20000000043 */
[----:B------:R-:W-:Y:S01]  /*0c70*/  SHF.L.U32 R114, R42, 0x6, RZ ;  /* 0x000000062a727819 */ /* 0x000fe200000006ff */
[-C--:B------:R-:W-:Y:S01]  /*0c80*/  FFMA R65, R24, R32.reuse, R65 ;  /* 0x0000002018417223 */ /* 0x080fe20000000041 */
[----:B------:R-:W-:Y:S01]  /*0c90*/  LOP3.LUT R51, R63, 0x38, RZ, 0xc0, !PT ;  /* 0x000000383f337812 */ /* 0x000fe200078ec0ff */
[-C--:B------:R-:W-:Y:S01]  /*0ca0*/  FFMA R64, R25, R32.reuse, R64 ;  /* 0x0000002019407223 */ /* 0x080fe20000000040 */
[----:B------:R-:W-:Y:S01]  /*0cb0*/  LOP3.LUT R50, R50, 0x18, R17, 0xf8, !PT ;  /* 0x0000001832327812 */ /* 0x000fe200078ef811 */
[----:B------:R-:W-:Y:S01]  /*0cc0*/  FFMA R69, R26, R32, R69 ;  /* 0x000000201a457223 */ /* 0x000fe20000000045 */
[----:B------:R-:W-:Y:S01]  /*0cd0*/  LOP3.LUT R109, R51, R114, RZ, 0xfc, !PT ;  /* 0x00000072336d7212 */ /* 0x000fe200078efcff */
[----:B------:R-:W-:Y:S01]  /*0ce0*/  FFMA R88, R27, R32, R88 ;  /* 0x000000201b587223 */ /* 0x000fe20000000058 */
[----:B------:R-:W-:Y:S01]  /*0cf0*/  LEA R53, R50, UR8, 0x2 ;  /* 0x0000000832357c11 */ /* 0x000fe2000f8e10ff */
[-C--:B------:R-:W-:Y:S01]  /*0d00*/  FFMA R32, R28, R33.reuse, R89 ;  /* 0x000000211c207223 */ /* 0x080fe20000000059 */
[----:B------:R-:W-:Y:S01]  /*0d10*/  LEA R52, R109, UR7, 0x2 ;  /* 0x000000076d347c11 */ /* 0x000fe2000f8e10ff */
[-C--:B------:R-:W-:Y:S01]  /*0d20*/  FFMA R86, R29, R33.reuse, R86 ;  /* 0x000000211d567223 */ /* 0x080fe20000000056 */
[-C--:B------:R-:W-:Y:S01]  /*0d30*/  FFMA R84, R31, R33.reuse, R84 ;  /* 0x000000211f547223 */ /* 0x080fe20000000054 */
[----:B------:R-:W-:Y:S01]  /*0d40*/  LDS.128 R36, [R53+0x210] ;  /* 0x0002100035247984 */ /* 0x000fe20000000c00 */
[-C--:B------:R-:W-:Y:S01]  /*0d50*/  FFMA R85, R24, R33.reuse, R85 ;  /* 0x0000002118557223 */ /* 0x080fe20000000055 */
[-C--:B------:R-:W-:Y:S01]  /*0d60*/  FFMA R82, R25, R33.reuse, R82 ;  /* 0x0000002119527223 */ /* 0x080fe20000000052 */
[-C--:B------:R-:W-:Y:S01]  /*0d70*/  FFMA R83, R26, R33.reuse, R83 ;  /* 0x000000211a537223 */ /* 0x080fe20000000053 */
[----:B------:R-:W0:Y:S01]  /*0d80*/  LDS.128 R20, [R52+0x200] ;  /* 0x0002000034147984 */ /* 0x000e220000000c00 */
[----:B------:R-:W-:Y:S01]  /*0d90*/  FFMA R80, R27, R33, R80 ;  /* 0x000000211b507223 */ /* 0x000fe20000000050 */
        /* <DEDUP_REMOVED lines=9> */
[----:B------:R-:W1:Y:S01]  /*0e30*/  LDS.128 R16, [R53+0x200] ;  /* 0x0002000035107984 */ /* 0x000e620000000c00 */
[-C--:B------:R-:W-:Y:S01]  /*0e40*/  FFMA R112, R27, R35.reuse, R0 ;  /* 0x000000231b707223 */ /* 0x080fe20000000000 */
[----:B------:R-:W-:-:S02]  /*0e50*/  FFMA R110, R25, R35, R2 ;  /* 0x00000023196e7223 */ /* 0x000fc40000000002 */
[----:B------:R-:W3:Y:S01]  /*0e60*/  LDS.128 R4, [R52+0x210] ;  /* 0x0002100034047984 */ /* 0x000ee20000000c00 */
[----:B------:R-:W-:-:S03]  /*0e70*/  FFMA R113, R26, R35, R3 ;  /* 0x000000231a717223 */ /* 0x000fc60000000003 */
[----:B------:R-:W-:Y:S04]  /*0e80*/  LDS.128 R24, [R52+0x400] ;  /* 0x0004000034187984 */ /* 0x000fe80000000c00 */
[----:B------:R-:W-:Y:S01]  /*0e90*/  LDS.128 R128, [R53+0x610] ;  /* 0x0006100035807984 */ /* 0x000fe20000000c00 */
[-C--:B0-----:R-:W-:Y:S01]  /*0ea0*/  FFMA R127, R20, R39.reuse, R28 ;  /* 0x00000027147f7223 */ /* 0x081fe2000000001c */
[CC--:B------:R-:W-:Y:S01]  /*0eb0*/  FFMA R0, R21.reuse, R39.reuse, R8 ;  /* 0x0000002715007223 */ /* 0x0c0fe20000000008 */
[----:B------:R-:W-:Y:S01]  /*0ec0*/  FFMA R125, R22, R39, R30 ;  /* 0x00000027167d7223 */ /* 0x000fe2000000001e */
[----:B------:R-:W0:Y:S04]  /*0ed0*/  LDS.128 R8, [R53+0x400] ;  /* 0x0004000035087984 */ /* 0x000e280000000c00 */
[----:B------:R-:W4:Y:S01]  /*0ee0*/  LDS.128 R28, [R52+0x410] ;  /* 0x00041000341c7984 */ /* 0x000f220000000c00 */
[----:B------:R-:W-:Y:S01]  /*0ef0*/  LOP3.LUT R2, R114, 0x3e, R63, 0xf8, !PT ;  /* 0x0000003e72027812 */ /* 0x000fe200078ef83f */
[C---:B------:R-:W-:Y:S01]  /*0f00*/  FFMA R89, R20.reuse, R37, R32 ;  /* 0x0000002514597223 */ /* 0x040fe20000000020 */
[C---:B------:R-:W-:Y:S01]  /*0f10*/  FFMA R32, R21.reuse, R38, R87 ;  /* 0x0000002615207223 */ /* 0x040fe20000000057 */
[CC--:B-1----:R-:W-:Y:S01]  /*0f20*/  FFMA R101, R20.reuse, R16.reuse, R101 ;  /* 0x0000001014657223 */ /* 0x0c2fe20000000065 */
[----:B------:R-:W-:Y:S01]  /*0f30*/  FFMA R63, R20, R17, R48 ;  /* 0x00000011143f7223 */ /* 0x000fe20000000030 */
[-C--:B------:R-:W-:Y:S01]  /*0f40*/  FFMA R100, R21, R16.reuse, R100 ;  /* 0x0000001015647223 */ /* 0x080fe20000000064 */
[-C--:B------:R-:W-:Y:S01]  /*0f50*/  FFMA R99, R22, R16.reuse, R99 ;  /* 0x0000001016637223 */ /* 0x080fe20000000063 */
[-C--:B------:R-:W-:Y:S01]  /*0f60*/  FFMA R78, R23, R16.reuse, R78 ;  /* 0x00000010174e7223 */ /* 0x080fe2000000004e */
[-C--:B---3--:R-:W-:Y:S01]  /*0f70*/  FFMA R79, R4, R16.reuse, R79 ;  /* 0x00000010044f7223 */ /* 0x088fe2000000004f */
[-C--:B------:R-:W-:Y:S01]  /*0f80*/  FFMA R76, R5, R16.reuse, R76 ;  /* 0x00000010054c7223 */ /* 0x080fe2000000004c */
[-C--:B------:R-:W-:Y:S01]  /*0f90*/  FFMA R77, R6, R16.reuse, R77 ;  /* 0x00000010064d7223 */ /* 0x080fe2000000004d */
[----:B------:R-:W-:Y:S01]  /*0fa0*/  FFMA R60, R7, R16, R60 ;  /* 0x00000010073c7223 */ /* 0x000fe2000000003c */
[----:B------:R-:W-:Y:S01]  /*0fb0*/  FFMA R93, R20, R19, R96 ;  /* 0x00000013145d7223 */ /* 0x000fe20000000060 */
[C---:B------:R-:W-:Y:S01]  /*0fc0*/  FFMA R48, R21.reuse, R18, R49 ;  /* 0x0000001215307223 */ /* 0x040fe20000000031 */
[----:B------:R-:W-:Y:S01]  /*0fd0*/  FFMA R68, R21, R36, R91 ;  /* 0x0000002415447223 */ /* 0x000fe2000000005b */
[----:B------:R-:W-:Y:S01]  /*0fe0*/  FFMA R87, R22, R37, R66 ;  /* 0x0000002516577223 */ /* 0x000fe20000000042 */
[-C--:B------:R-:W-:Y:S01]  /*0ff0*/  FFMA R16, R7, R17.reuse, R44 ;  /* 0x0000001107107223 */ /* 0x080fe2000000002c */
[C---:B------:R-:W-:Y:S01]  /*1000*/  FFMA R3, R20.reuse, R18, R111 ;  /* 0x0000001214037223 */ /* 0x040fe2000000006f */
[C---:B------:R-:W-:Y:S01]  /*1010*/  FFMA R71, R20.reuse, R36, R71 ;  /* 0x0000002414477223 */ /* 0x040fe20000000047 */
[----:B------:R-:W-:Y:S01]  /*1020*/  FFMA R81, R20, R38, R81 ;  /* 0x0000002614517223 */ /* 0x000fe20000000051 */
[C---:B------:R-:W-:Y:S01]  /*1030*/  FFMA R62, R21.reuse, R17, R62 ;  /* 0x00000011153e7223 */ /* 0x040fe2000000003e */
[C---:B------:R-:W-:Y:S01]  /*1040*/  FFMA R90, R21.reuse, R19, R90 ;  /* 0x00000013155a7223 */ /* 0x040fe2000000005a */
[----:B------:R-:W-:Y:S01]  /*1050*/  FFMA R86, R21, R37, R86 ;  /* 0x0000002515567223 */ /* 0x000fe20000000056 */
[C---:B------:R-:W-:Y:S01]  /*1060*/  FFMA R49, R22.reuse, R17, R46 ;  /* 0x0000001116317223 */ /* 0x040fe2000000002e */
[C---:B------:R-:W-:Y:S01]  /*1070*/  FFMA R55, R22.reuse, R18, R55 ;  /* 0x0000001216377223 */ /* 0x040fe20000000037 */
[C---:B------:R-:W-:Y:S01]  /*1080*/  FFMA R91, R22.reuse, R19, R54 ;  /* 0x00000013165b7223 */ /* 0x040fe20000000036 */
[C---:B------:R-:W-:Y:S01]  /*1090*/  FFMA R67, R22.reuse, R36, R67 ;  /* 0x0000002416437223 */ /* 0x040fe20000000043 */
[----:B------:R-:W-:Y:S01]  /*10a0*/  FFMA R133, R22, R38, R133 ;  /* 0x0000002616857223 */ /* 0x000fe20000000085 */
[C---:B------:R-:W-:Y:S01]  /*10b0*/  FFMA R56, R23.reuse, R17, R56 ;  /* 0x0000001117387223 */ /* 0x040fe20000000038 */
[C---:B------:R-:W-:Y:S01]  /*10c0*/  FFMA R96, R23.reuse, R18, R43 ;  /* 0x0000001217607223 */ /* 0x040fe2000000002b */
[C---:B------:R-:W-:Y:S01]  /*10d0*/  FFMA R74, R23.reuse, R19, R74 ;  /* 0x00000013174a7223 */ /* 0x040fe2000000004a */
[C---:B------:R-:W-:Y:S01]  /*10e0*/  FFMA R66, R23.reuse, R36, R47 ;  /* 0x0000002417427223 */ /* 0x040fe2000000002f */
[C---:B------:R-:W-:Y:S01]  /*10f0*/  FFMA R84, R23.reuse, R37, R84 ;  /* 0x0000002517547223 */ /* 0x040fe20000000054 */
[CC--:B------:R-:W-:Y:S01]  /*1100*/  FFMA R134, R23.reuse, R38.reuse, R115 ;  /* 0x0000002617867223 */ /* 0x0c0fe20000000073 */
[-C--:B------:R-:W-:Y:S01]  /*1110*/  FFMA R122, R23, R39.reuse, R122 ;  /* 0x00000027177a7223 */ /* 0x080fe2000000007a */
[-C--:B------:R-:W-:Y:S01]  /*1120*/  FFMA R44, R7, R38.reuse, R34 ;  /* 0x00000026072c7223 */ /* 0x080fe20000000022 */
[----:B------:R-:W1:Y:S01]  /*1130*/  LDS.128 R20, [R53+0x410] ;  /* 0x0004100035147984 */ /* 0x000e620000000c00 */
[----:B------:R-:W-:Y:S01]  /*1140*/  FFMA R35, R6, R38, R33 ;  /* 0x0000002606237223 */ /* 0x000fe20000000021 */
[----:B------:R-:W-:Y:S01]  /*1150*/  FFMA R34, R5, R39, R110 ;  /* 0x0000002705227223 */ /* 0x000fe2000000006e */
[-C--:B0-----:R-:W-:Y:S01]  /*1160*/  FFMA R101, R24, R8.reuse, R101 ;  /* 0x0000000818657223 */ /* 0x081fe20000000065 */
[-C--:B------:R-:W-:Y:S01]  /*1170*/  FFMA R100, R25, R8.reuse, R100 ;  /* 0x0000000819647223 */ /* 0x080fe20000000064 */
[-C--:B------:R-:W-:Y:S01]  /*1180*/  FFMA R99, R26, R8.reuse, R99 ;  /* 0x000000081a637223 */ /* 0x080fe20000000063 */
[-C--:B------:R-:W-:Y:S01]  /*1190*/  FFMA R78, R27, R8.reuse, R78 ;  /* 0x000000081b4e7223 */ /* 0x080fe2000000004e */
[-C--:B----4-:R-:W-:Y:S01]  /*11a0*/  FFMA R79, R28, R8.reuse, R79 ;  /* 0x000000081c4f7223 */ /* 0x090fe2000000004f */
[-C--:B------:R-:W-:Y:S01]  /*11b0*/  FFMA R76, R29, R8.reuse, R76 ;  /* 0x000000081d4c7223 */ /* 0x080fe2000000004c */
[-C--:B------:R-:W-:Y:S01]  /*11c0*/  FFMA R77, R30, R8.reuse, R77 ;  /* 0x000000081e4d7223 */ /* 0x080fe2000000004d */
[----:B------:R-:W-:Y:S01]  /*11d0*/  FFMA R60, R31, R8, R60 ;  /* 0x000000081f3c7223 */ /* 0x000fe2000000003c */
[-C--:B------:R-:W-:Y:S01]  /*11e0*/  FFMA R57, R4, R17.reuse, R57 ;  /* 0x0000001104397223 */ /* 0x080fe20000000039 */
[CC--:B------:R-:W-:Y:S01]  /*11f0*/  FFMA R58, R5.reuse, R17.reuse, R58 ;  /* 0x00000011053a7223 */ /* 0x0c0fe2000000003a */
        /* <DEDUP_REMOVED lines=17> */
[CC--:B------:R-:W-:Y:S01]  /*1310*/  FFMA R43, R4.reuse, R38.reuse, R61 ;  /* 0x00000026042b7223 */ /* 0x0c0fe2000000003d */
[----:B------:R-:W-:Y:S01]  /*1320*/  FFMA R132, R5, R38, R132 ;  /* 0x0000002605847223 */ /* 0x000fe20000000084 */
[-C--:B------:R-:W-:Y:S01]  /*1330*/  FFMA R123, R4, R39.reuse, R123 ;  /* 0x00000027047b7223 */ /* 0x080fe2000000007b */
[-C--:B------:R-:W-:Y:S01]  /*1340*/  FFMA R33, R6, R39.reuse, R113 ;  /* 0x0000002706217223 */ /* 0x080fe20000000071 */
[----:B------:R-:W-:Y:S01]  /*1350*/  FFMA R110, R7, R39, R112 ;  /* 0x00000027076e7223 */ /* 0x000fe20000000070 */
[-C--:B------:R-:W-:Y:S01]  /*1360*/  FFMA R8, R31, R9.reuse, R16 ;  /* 0x000000091f087223 */ /* 0x080fe20000000010 */
[----:B------:R-:W-:Y:S04]  /*1370*/  LDS.128 R36, [R53+0x600] ;  /* 0x0006000035247984 */ /* 0x000fe80000000c00 */
[----:B------:R-:W0:Y:S04]  /*1380*/  LDS.128 R16, [R52+0x600] ;  /* 0x0006000034107984 */ /* 0x000e280000000c00 */
[----:B------:R-:W3:Y:S01]  /*1390*/  LDS.128 R4, [R52+0x610] ;  /* 0x0006100034047984 */ /* 0x000ee20000000c00 */
        /* <DEDUP_REMOVED lines=8> */
[CC--:B------:R-:W-:Y:S01]  /*1420*/  FFMA R61, R24.reuse, R9.reuse, R63 ;  /* 0x00000009183d7223 */ /* 0x0c0fe2000000003f */
[-C--:B-1----:R-:W-:Y:S01]  /*1430*/  FFMA R71, R24, R20.reuse, R71 ;  /* 0x0000001418477223 */ /* 0x082fe20000000047 */
[-C--:B------:R-:W-:Y:S01]  /*1440*/  FFMA R68, R25, R20.reuse, R68 ;  /* 0x0000001419447223 */ /* 0x080fe20000000044 */
[-C--:B------:R-:W-:Y:S01]  /*1450*/  FFMA R67, R26, R20.reuse, R67 ;  /* 0x000000141a437223 */ /* 0x080fe20000000043 */
[-C--:B------:R-:W-:Y:S01]  /*1460*/  FFMA R66, R27, R20.reuse, R66 ;  /* 0x000000141b427223 */ /* 0x080fe20000000042 */
[-C--:B------:R-:W-:Y:S01]  /*1470*/  FFMA R65, R28, R20.reuse, R65 ;  /* 0x000000141c417223 */ /* 0x080fe20000000041 */
[-C--:B------:R-:W-:Y:S01]  /*1480*/  FFMA R64, R29, R20.reuse, R64 ;  /* 0x000000141d407223 */ /* 0x080fe20000000040 */
[-C--:B------:R-:W-:Y:S01]  /*1490*/  FFMA R69, R30, R20.reuse, R69 ;  /* 0x000000141e457223 */ /* 0x080fe20000000045 */
[C---:B------:R-:W-:Y:S01]  /*14a0*/  FFMA R88, R31.reuse, R20, R88 ;  /* 0x000000141f587223 */ /* 0x040fe20000000058 */
        /* <DEDUP_REMOVED lines=38> */
[-C--:B0-----:R-:W-:Y:S01]  /*1710*/  FFMA R101, R16, R36.reuse, R101 ;  /* 0x0000002410657223 */ /* 0x081fe20000000065 */
[-C--:B------:R-:W-:Y:S01]  /*1720*/  FFMA R100, R17, R36.reuse, R100 ;  /* 0x0000002411647223 */ /* 0x080fe20000000064 */
[-C--:B------:R-:W-:Y:S01]  /*1730*/  FFMA R99, R18, R36.reuse, R99 ;  /* 0x0000002412637223 */ /* 0x080fe20000000063 */
[-C--:B------:R-:W-:Y:S01]  /*1740*/  FFMA R78, R19, R36.reuse, R78 ;  /* 0x00000024134e7223 */ /* 0x080fe2000000004e */
[-C--:B---3--:R-:W-:Y:S01]  /*1750*/  FFMA R79, R4, R36.reuse, R79 ;  /* 0x00000024044f7223 */ /* 0x088fe2000000004f */
        /* <DEDUP_REMOVED lines=27> */
[----:B------:R-:W1:Y:S01]  /*1910*/  LDS.128 R20, [R52+0x810] ;  /* 0x0008100034147984 */ /* 0x000e620000000c00 */
        /* <DEDUP_REMOVED lines=10> */
[----:B------:R-:W-:Y:S01]  /*19c0*/  FFMA R8, R7, R37, R8 ;  /* 0x0000002507087223 */ /* 0x000fe20000000008 */
[----:B------:R-:W3:Y:S01]  /*19d0*/  LDS.128 R16, [R53+0x810] ;  /* 0x0008100035107984 */ /* 0x000ee20000000c00 */
        /* <DEDUP_REMOVED lines=27> */
[-C--:B-1----:R-:W-:Y:S01]  /*1b90*/  FFMA R79, R20, R32.reuse, R79 ;  /* 0x00000020144f7223 */ /* 0x082fe2000000004f */
        /* <DEDUP_REMOVED lines=20> */
[-C--:B---3--:R-:W-:Y:S01]  /*1ce0*/  FFMA R71, R24, R16.reuse, R71 ;  /* 0x0000001018477223 */ /* 0x088fe20000000047 */
        /* <DEDUP_REMOVED lines=16> */
[----:B------:R-:W-:-:S03]  /*1df0*/  FFMA R75, R20, R35, R75 ;  /* 0x00000023144b7223 */ /* 0x000fc6000000004b */
[----:B------:R-:W0:Y:S01]  /*1e00*/  LDS.128 R8, [R52+0xa00] ;  /* 0x000a000034087984 */ /* 0x000e220000000c00 */
[----:B------:R-:W-:-:S03]  /*1e10*/  FFMA R72, R21, R35, R72 ;  /* 0x0000002315487223 */ /* 0x000fc60000000048 */
[----:B------:R-:W1:Y:S01]  /*1e20*/  LDS.128 R28, [R52+0xa10] ;  /* 0x000a1000341c7984 */ /* 0x000e620000000c00 */
[----:B------:R-:W-:-:S03]  /*1e30*/  FFMA R73, R22, R35, R73 ;  /* 0x0000002316497223 */ /* 0x000fc60000000049 */
[----:B------:R-:W3:Y:S01]  /*1e40*/  LDS.128 R24, [R53+0xa10] ;  /* 0x000a100035187984 */ /* 0x000ee20000000c00 */
        /* <DEDUP_REMOVED lines=19> */
[----:B------:R-:W-:-:S02]  /*1f80*/  FFMA R110, R23, R19, R110 ;  /* 0x00000013176e7223 */ /* 0x000fc4000000006e */
[----:B------:R-:W-:Y:S04]  /*1f90*/  LDS.128 R20, [R53+0xc00] ;  /* 0x000c000035147984 */ /* 0x000fe80000000c00 */
[----:B------:R-:W4:Y:S01]  /*1fa0*/  LDS.128 R16, [R52+0xc00] ;  /* 0x000c000034107984 */ /* 0x000f220000000c00 */
[C---:B0-----:R-:W-:Y:S01]  /*1fb0*/  FFMA R3, R8.reuse, R6, R3 ;  /* 0x0000000608037223 */ /* 0x041fe20000000003 */
[-C--:B------:R-:W-:Y:S01]  /*1fc0*/  FFMA R61, R8, R5.reuse, R61 ;  /* 0x00000005083d7223 */ /* 0x080fe2000000003d */
[-C--:B------:R-:W-:Y:S01]  /*1fd0*/  FFMA R62, R9, R5.reuse, R62 ;  /* 0x00000005093e7223 */ /* 0x080fe2000000003e */
[-C--:B------:R-:W-:Y:S01]  /*1fe0*/  FFMA R63, R10, R5.reuse, R63 ;  /* 0x000000050a3f7223 */ /* 0x080fe2000000003f */
[C---:B-1----:R-:W-:Y:S01]  /*1ff0*/  FFMA R60, R31.reuse, R4, R60 ;  /* 0x000000041f3c7223 */ /* 0x042fe2000000003c */
[C---:B------:R-:W-:Y:S01]  /*2000*/  FFMA R32, R31.reuse, R5, R32 ;  /* 0x000000051f207223 */ /* 0x040fe20000000020 */
[C---:B------:R-:W-:Y:S01]  /*2010*/  FFMA R92, R31.reuse, R6, R92 ;  /* 0x000000061f5c7223 */ /* 0x040fe2000000005c */
[C---:B------:R-:W-:Y:S01]  /*2020*/  FFMA R70, R31.reuse, R7, R70 ;  /* 0x000000071f467223 */ /* 0x040fe20000000046 */
[C---:B---3--:R-:W-:Y:S01]  /*2030*/  FFMA R88, R31.reuse, R24, R88 ;  /* 0x000000181f587223 */ /* 0x048fe20000000058 */
[C---:B------:R-:W-:Y:S01]  /*2040*/  FFMA R80, R31.reuse, R25, R80 ;  /* 0x000000191f507223 */ /* 0x040fe20000000050 */
[C---:B------:R-:W-:Y:S01]  /*2050*/  FFMA R130, R31.reuse, R26, R130 ;  /* 0x0000001a1f827223 */ /* 0x040fe20000000082 */
[----:B------:R-:W-:Y:S01]  /*2060*/  FFMA R110, R31, R27, R110 ;  /* 0x0000001b1f6e7223 */ /* 0x000fe2000000006e */
[-C--:B------:R-:W-:Y:S01]  /*2070*/  FFMA R56, R11, R5.reuse, R56 ;  /* 0x000000050b387223 */ /* 0x080fe20000000038 */
[-C--:B------:R-:W-:Y:S01]  /*2080*/  FFMA R57, R28, R5.reuse, R57 ;  /* 0x000000051c397223 */ /* 0x080fe20000000039 */
[-C--:B------:R-:W-:Y:S01]  /*2090*/  FFMA R58, R29, R5.reuse, R58 ;  /* 0x000000051d3a7223 */ /* 0x080fe2000000003a */
[----:B------:R-:W-:Y:S01]  /*20a0*/  FFMA R59, R30, R5, R59 ;  /* 0x000000051e3b7223 */ /* 0x000fe2000000003b */
[----:B------:R-:W-:Y:S01]  /*20b0*/  LEA R31, R2, UR7, 0x2 ;  /* 0x00000007021f7c11 */ /* 0x000fe2000f8e10ff */
[----:B--2---:R-:W-:Y:S01]  /*20c0*/  FADD R5, R12, R13 ;  /* 0x0000000d0c057221 */ /* 0x004fe20000000000 */
        /* <DEDUP_REMOVED lines=15> */
[----:B------:R-:W-:Y:S01]  /*21c0*/  FFMA R100, R9, R4, R100 ;  /* 0x0000000409647223 */ /* 0x000fe20000000064 */
[----:B----4-:R-:W-:Y:S01]  /*21d0*/  FFMA R25, R16, R22, R3 ;  /* 0x0000001610197223 */ /* 0x010fe20000000003 */
[-C--:B------:R-:W-:Y:S01]  /*21e0*/  FFMA R99, R10, R4.reuse, R99 ;  /* 0x000000040a637223 */ /* 0x080fe20000000063 */
[----:B------:R-:W0:Y:S01]  /*21f0*/  LDS.64 R2, [R31+0x200] ;  /* 0x000200001f027984 */ /* 0x000e220000000a00 */
        /* <DEDUP_REMOVED lines=17> */
[----:B------:R-:W-:Y:S01]  /*2310*/  FADD R36, R14, R5 ;  /* 0x000000050e247221 */ /* 0x000fe20000000000 */
[-C--:B------:R-:W-:Y:S01]  /*2320*/  FFMA R81, R8, R26.reuse, R81 ;  /* 0x0000001a08517223 */ /* 0x080fe20000000051 */
[-C--:B------:R-:W-:Y:S01]  /*2330*/  FFMA R24, R9, R26.reuse, R34 ;  /* 0x0000001a09187223 */ /* 0x080fe20000000022 */
[-C--:B------:R-:W-:Y:S01]  /*2340*/  FFMA R133, R10, R26.reuse, R133 ;  /* 0x0000001a0a857223 */ /* 0x080fe20000000085 */
[-C--:B------:R-:W-:Y:S01]  /*2350*/  FFMA R134, R11, R26.reuse, R134 ;  /* 0x0000001a0b867223 */ /* 0x080fe20000000086 */
[-C--:B------:R-:W-:Y:S01]  /*2360*/  FFMA R127, R8, R27.reuse, R127 ;  /* 0x0000001b087f7223 */ /* 0x080fe2000000007f */
[-C--:B------:R-:W-:Y:S01]  /*2370*/  FFMA R128, R9, R27.reuse, R128 ;  /* 0x0000001b09807223 */ /* 0x080fe20000000080 */
[-C--:B------:R-:W-:Y:S01]  /*2380*/  FFMA R125, R10, R27.reuse, R125 ;  /* 0x0000001b0a7d7223 */ /* 0x080fe2000000007d */
[-C--:B------:R-:W-:Y:S01]  /*2390*/  FFMA R122, R11, R27.reuse, R122 ;  /* 0x0000001b0b7a7223 */ /* 0x080fe2000000007a */
[----:B------:R-:W1:Y:S04]  /*23a0*/  LDS.128 R4, [R52+0xc10] ;  /* 0x000c100034047984 */ /* 0x000e680000000c00 */
[----:B------:R-:W2:Y:S01]  /*23b0*/  LDS.128 R8, [R53+0xc10] ;  /* 0x000c100035087984 */ /* 0x000ea20000000c00 */
[-C--:B------:R-:W-:Y:S01]  /*23c0*/  FFMA R131, R28, R26.reuse, R131 ;  /* 0x0000001a1c837223 */ /* 0x080fe20000000083 */
[CC--:B------:R-:W-:Y:S01]  /*23d0*/  FFMA R132, R29.reuse, R26.reuse, R132 ;  /* 0x0000001a1d847223 */ /* 0x0c0fe20000000084 */
[----:B------:R-:W-:Y:S01]  /*23e0*/  FFMA R129, R30, R26, R129 ;  /* 0x0000001a1e817223 */ /* 0x000fe20000000081 */
[-C--:B------:R-:W-:Y:S01]  /*23f0*/  FFMA R123, R28, R27.reuse, R123 ;  /* 0x0000001b1c7b7223 */ /* 0x080fe2000000007b */
[-C--:B------:R-:W-:Y:S01]  /*2400*/  FFMA R0, R29, R27.reuse, R0 ;  /* 0x0000001b1d007223 */ /* 0x080fe20000000000 */
[----:B------:R-:W-:Y:S01]  /*2410*/  FFMA R35, R30, R27, R35 ;  /* 0x0000001b1e237223 */ /* 0x000fe20000000023 */
[-C--:B------:R-:W-:Y:S01]  /*2420*/  FFMA R61, R16, R21.reuse, R61 ;  /* 0x00000015103d7223 */ /* 0x080fe2000000003d */
[----:B------:R-:W-:Y:S01]  /*2430*/  FFMA R62, R17, R21, R62 ;  /* 0x00000015113e7223 */ /* 0x000fe2000000003e */
[----:B0-----:R-:W-:Y:S01]  /*2440*/  FFMA R41, R2, R106, R41 ;  /* 0x0000006a02297223 */ /* 0x001fe20000000029 */
[----:B------:R-:W-:Y:S01]  /*2450*/  FFMA R106, R106, R3, R45 ;  /* 0x000000036a6a7223 */ /* 0x000fe2000000002d */
[----:B------:R-:W-:Y:S01]  /*2460*/  FADD R33, R15, R36 ;  /* 0x000000240f217221 */ /* 0x000fe20000000000 */
[----:B------:R-:W-:Y:S01]  /*2470*/  LDS.64 R28, [R31+0x400] ;  /* 0x000400001f1c7984 */ /* 0x000fe20000000a00 */
[-C--:B------:R-:W-:Y:S01]  /*2480*/  FFMA R101, R16, R20.reuse, R101 ;  /* 0x0000001410657223 */ /* 0x080fe20000000065 */
[-C--:B------:R-:W-:Y:S01]  /*2490*/  FFMA R100, R17, R20.reuse, R100 ;  /* 0x0000001411647223 */ /* 0x080fe20000000064 */
[CC--:B------:R-:W-:Y:S01]  /*24a0*/  FFMA R99, R18.reuse, R20.reuse, R99 ;  /* 0x0000001412637223 */ /* 0x0c0fe20000000063 */
[C---:B------:R-:W-:Y:S01]  /*24b0*/  FFMA R78, R19.reuse, R20, R78 ;  /* 0x00000014134e7223 */ /* 0x040fe2000000004e */
[-C--:B------:R-:W-:Y:S01]  /*24c0*/  FFMA R63, R18, R21.reuse, R63 ;  /* 0x00000015123f7223 */ /* 0x080fe2000000003f */
[----:B------:R-:W-:Y:S01]  /*24d0*/  FFMA R56, R19, R21, R56 ;  /* 0x0000001513387223 */ /* 0x000fe20000000038 */
[----:B------:R-:W-:Y:S01]  /*24e0*/  SHF.L.U32 R34, R98, 0x2, RZ ;  /* 0x0000000262227819 */ /* 0x000fe200000006ff */
[-C--:B------:R-:W-:Y:S01]  /*24f0*/  FFMA R54, R17, R22.reuse, R54 ;  /* 0x0000001611367223 */ /* 0x080fe20000000036 */
[-C--:B------:R-:W-:Y:S01]  /*2500*/  FFMA R55, R18, R22.reuse, R55 ;  /* 0x0000001612377223 */ /* 0x080fe20000000037 */
[----:B------:R-:W-:Y:S01]  /*2510*/  FFMA R96, R19, R22, R96 ;  /* 0x0000001613607223 */ /* 0x000fe20000000060 */
[-C--:B------:R-:W-:Y:S01]  /*2520*/  FFMA R93, R16, R23.reuse, R93 ;  /* 0x00000017105d7223 */ /* 0x080fe2000000005d */
[-C--:B------:R-:W-:Y:S01]  /*2530*/  FFMA R90, R17, R23.reuse, R90 ;  /* 0x00000017115a7223 */ /* 0x080fe2000000005a */
[-C--:B------:R-:W-:Y:S01]  /*2540*/  FFMA R91, R18, R23.reuse, R91 ;  /* 0x00000017125b7223 */ /* 0x080fe2000000005b */
[----:B------:R-:W-:Y:S01]  /*2550*/  FFMA R74, R19, R23, R74 ;  /* 0x00000017134a7223 */ /* 0x000fe2000000004a */
[----:B------:R-:W-:Y:S01]  /*2560*/  LDS.64 R26, [R31+0xa00] ;  /* 0x000a00001f1a7984 */ /* 0x000fe20000000a00 */
[----:B------:R-:W0:Y:S03]  /*2570*/  S2UR UR14, SR_CgaCtaId ;  /* 0x00000000000e79c3 */ /* 0x000e260000008800 */
[----:B------:R-:W-:Y:S01]  /*2580*/  LDS.64 R48, [R31+0xe00] ;  /* 0x000e00001f307984 */ /* 0x000fe20000000a00 */
[-C--:B-1----:R-:W-:Y:S01]  /*2590*/  FFMA R79, R4, R20.reuse, R79 ;  /* 0x00000014044f7223 */ /* 0x082fe2000000004f */
        /* <DEDUP_REMOVED lines=15> */
[-C--:B--2---:R-:W-:Y:S01]  /*2690*/  FFMA R65, R4, R8.reuse, R65 ;  /* 0x0000000804417223 */ /* 0x084fe20000000041 */
        /* <DEDUP_REMOVED lines=15> */
[----:B------:R-:W1:Y:S04]  /*2790*/  SHFL.DOWN PT, R36, R33, 0x1, 0x1f ;  /* 0x08201f0021247f89 */ /* 0x000e6800000e0000 */
[----:B------:R-:W2:Y:S01]  /*27a0*/  LDG.E.128 R4, desc[UR16][R102.64] ;  /* 0x0000001066047981 */ /* 0x000ea2000c1e1d00 */
[----:B------:R-:W-:-:S03]  /*27b0*/  SHF.R.U32.HI R32, RZ, 0x3, R98 ;  /* 0x00000003ff207819 */ /* 0x000fc60000011662 */
[----:B------:R-:W-:Y:S01]  /*27c0*/  LDS.64 R20, [R31+0x600] ;  /* 0x000600001f147984 */ /* 0x000fe20000000a00 */
[-C--:B------:R-:W-:Y:S01]  /*27d0*/  FFMA R71, R16, R8.reuse, R71 ;  /* 0x0000000810477223 */ /* 0x080fe20000000047 */
[-C--:B------:R-:W-:Y:S01]  /*27e0*/  FFMA R68, R17, R8.reuse, R68 ;  /* 0x0000000811447223 */ /* 0x080fe20000000044 */
[-C--:B------:R-:W-:Y:S01]  /*27f0*/  FFMA R67, R18, R8.reuse, R67 ;  /* 0x0000000812437223 */ /* 0x080fe20000000043 */
[----:B------:R-:W-:Y:S01]  /*2800*/  FFMA R66, R19, R8, R66 ;  /* 0x0000000813427223 */ /* 0x000fe20000000042 */
[----:B------:R-:W-:Y:S01]  /*2810*/  LDS.64 R22, [R31+0x800] ;  /* 0x000800001f167984 */ /* 0x000fe20000000a00 */
[----:B-1----:R-:W-:-:S05]  /*2820*/  FADD R36, R33, R36 ;  /* 0x0000002421247221 */ /* 0x002fca0000000000 */
[----:B------:R-:W1:Y:S01]  /*2830*/  SHFL.DOWN PT, R39, R36, 0x2, 0x1f ;  /* 0x08401f0024277f89 */ /* 0x000e6200000e0000 */
[----:B------:R-:W-:-:S05]  /*2840*/  LOP3.LUT R32, R32, 0xc, RZ, 0xc0, !PT ;  /* 0x0000000c20207812 */ /* 0x000fca00078ec0ff */
[----:B------:R-:W3:Y:S01]  /*2850*/  LDS R38, [R32+UR10+0x10] ;  /* 0x0000100a20267984 */ /* 0x000ee20008000800 */
[----:B------:R-:W-:-:S03]  /*2860*/  LOP3.LUT R34, R34, 0x1fc, RZ, 0xc0, !PT ;  /* 0x000001fc22227812 */ /* 0x000fc600078ec0ff */
[----:B------:R-:W-:Y:S04]  /*2870*/  LDS R8, [R32+UR10+0x30] ;  /* 0x0000300a20087984 */ /* 0x000fe80008000800 */
[----:B------:R-:W-:Y:S04]  /*2880*/  LDS R124, [R32+UR10+0x40] ;  /* 0x0000400a207c7984 */ /* 0x000fe80008000800 */
[----:B------:R-:W-:Y:S01]  /*2890*/  LDS R37, [R34+UR8+0x200] ;  /* 0x0002000822257984 */ /* 0x000fe20008000800 */
[----:B------:R-:W-:-:S03]  /*28a0*/  LEA R33, R42, UR9, 0x2 ;  /* 0x000000092a217c11 */ /* 0x000fc6000f8e10ff */
[----:B------:R-:W-:Y:S01]  /*28b0*/  LDS R43, [R34+UR8+0x400] ;  /* 0x00040008222b7984 */ /* 0x000fe20008000800 */
[----:B-1----:R-:W-:-:S03]  /*28c0*/  FADD R39, R36, R39 ;  /* 0x0000002724277221 */ /* 0x002fc60000000000 */
[----:B------:R-:W-:Y:S01]  /*28d0*/  LDS R36, [R32+UR10+0x20] ;  /* 0x0000200a20247984 */ /* 0x000fe20008000800 */
[----:B------:R-:W-:-:S03]  /*28e0*/  FFMA R89, R16, R9, R89 ;  /* 0x0000000910597223 */ /* 0x000fc60000000059 */
[----:B------:R-:W1:Y:S01]  /*28f0*/  SHFL.DOWN PT, R42, R39, 0x4, 0x1f ;  /* 0x08801f00272a7f89 */ /* 0x000e6200000e0000 */
[----:B------:R-:W-:-:S03]  /*2900*/  FFMA R86, R17, R9, R86 ;  /* 0x0000000911567223 */ /* 0x000fc60000000056 */
[----:B------:R-:W4:Y:S01]  /*2910*/  LDS R46, [R33+0x8] ;  /* 0x00000800212e7984 */ /* 0x000f220000000800 */
[-C--:B------:R-:W-:Y:S01]  /*2920*/  FFMA R87, R18, R9.reuse, R87 ;  /* 0x0000000912577223 */ /* 0x080fe20000000057 */
[----:B------:R-:W-:Y:S02]  /*2930*/  FFMA R84, R19, R9, R84 ;  /* 0x0000000913547223 */ /* 0x000fe40000000054 */
[----:B------:R-:W-:Y:S04]  /*2940*/  LDS R44, [R33+0x10] ;  /* 0x00001000212c7984 */ /* 0x000fe80000000800 */
[----:B------:R-:W5:Y:S01]  /*2950*/  LDS R9, [R34+UR8+0x600] ;  /* 0x0006000822097984 */ /* 0x000f620008000800 */
[C---:B---3--:R-:W-:Y:S01]  /*2960*/  FFMA R41, R38.reuse, R28, R41 ;  /* 0x0000001c26297223 */ /* 0x048fe20000000029 */
[C---:B------:R-:W-:Y:S01]  /*2970*/  FFMA R24, R17.reuse, R10, R24 ;  /* 0x0000000a11187223 */ /* 0x040fe20000000018 */
[----:B------:R-:W-:Y:S01]  /*2980*/  FFMA R128, R17, R11, R128 ;  /* 0x0000000b11807223 */ /* 0x000fe20000000080 */
[----:B------:R-:W-:Y:S01]  /*2990*/  LDS R126, [R34+UR8+0x800] ;  /* 0x00080008227e7984 */ /* 0x000fe20008000800 */
[----:B------:R-:W-:-:S03]  /*29a0*/  FFMA R106, R38, R29, R106 ;  /* 0x0000001d266a7223 */ /* 0x000fc6000000006a */
[----:B------:R-:W-:Y:S01]  /*29b0*/  LDS R121, [R33+0x20] ;  /* 0x0000200021797984 */ /* 0x000fe20000000800 */
[----:B-1----:R-:W-:-:S03]  /*29c0*/  FADD R42, R39, R42 ;  /* 0x0000002a272a7221 */ /* 0x002fc60000000000 */
[----:B------:R-:W-:Y:S01]  /*29d0*/  LDS R119, [R33+0x28] ;  /* 0x0000280021777984 */ /* 0x000fe20000000800 */
[----:B------:R-:W-:-:S03]  /*29e0*/  FFMA R37, R37, R107, R40 ;  /* 0x0000006b25257223 */ /* 0x000fc60000000028 */
[----:B------:R-:W-:Y:S04]  /*29f0*/  LDS R115, [R33+0x30] ;  /* 0x0000300021737984 */ /* 0x000fe80000000800 */
[----:B------:R-:W-:Y:S01]  /*2a00*/  LDS R0, [R33+0x38] ;  /* 0x0000380021007984 */ /* 0x000fe20000000800 */
[----:B------:R-:W-:-:S03]  /*2a10*/  FFMA R41, R36, R20, R41 ;  /* 0x0000001424297223 */ /* 0x000fc60000000029 */
[----:B------:R-:W1:Y:S01]  /*2a20*/  SHFL.DOWN PT, R17, R42, 0x8, 0x1f ;  /* 0x09001f002a117f89 */ /* 0x000e6200000e0000 */
[----:B------:R-:W-:-:S03]  /*2a30*/  FFMA R41, R8, R22, R41 ;  /* 0x0000001608297223 */ /* 0x000fc60000000029 */
[----:B------:R-:W-:Y:S01]  /*2a40*/  LDS R107, [R33] ;  /* 0x00000000216b7984 */ /* 0x000fe20000000800 */
[----:B------:R-:W-:-:S03]  /*2a50*/  FFMA R117, R124, R26, R41 ;  /* 0x0000001a7c757223 */ /* 0x000fc60000000029 */
[----:B------:R-:W3:Y:S01]  /*2a60*/  LDS R26, [R33+0x18] ;  /* 0x00001800211a7984 */ /* 0x000ee20000000800 */
[----:B------:R-:W-:Y:S01]  /*2a70*/  FFMA R21, R36, R21, R106 ;  /* 0x0000001524157223 */ /* 0x000fe2000000006a */
[----:B----4-:R-:W-:Y:S02]  /*2a80*/  FFMA R35, R46, R43, R37 ;  /* 0x0000002b2e237223 */ /* 0x010fe40000000025 */
[----:B------:R-:W-:Y:S02]  /*2a90*/  LDS.64 R46, [R31+0xc00] ;  /* 0x000c00001f2e7984 */ /* 0x000fe40000000a00 */
[----:B-----5:R-:W-:Y:S02]  /*2aa0*/  FFMA R35, R44, R9, R35 ;  /* 0x000000092c237223 */ /* 0x020fe40000000023 */
[----:B------:R-:W-:Y:S01]  /*2ab0*/  LDS.64 R44, [R31] ;  /* 0x000000001f2c7984 */ /* 0x000fe20000000a00 */
[----:B------:R-:W-:Y:S01]  /*2ac0*/  USHF.L.U32 UR9, UR4, 0x2, URZ ;  /* 0x0000000204097899 */ /* 0x000fe200080006ff */
[-C--:B------:R-:W-:Y:S01]  /*2ad0*/  FFMA R81, R16, R10.reuse, R81 ;  /* 0x0000000a10517223 */ /* 0x080fe20000000051 */
[----:B------:R-:W-:Y:S01]  /*2ae0*/  UMOV UR12, 0x400 ;  /* 0x00000400000c7882 */ /* 0x000fe20000000000 */
[-C--:B------:R-:W-:Y:S01]  /*2af0*/  FFMA R133, R18, R10.reuse, R133 ;  /* 0x0000000a12857223 */ /* 0x080fe20000000085 */
[C---:B------:R-:W-:Y:S01]  /*2b00*/  FFMA R134, R19.reuse, R10, R134 ;  /* 0x0000000a13867223 */ /* 0x040fe20000000086 */
[-C--:B------:R-:W-:Y:S01]  /*2b10*/  FFMA R127, R16, R11.reuse, R127 ;  /* 0x0000000b107f7223 */ /* 0x080fe2000000007f */
[-C--:B------:R-:W-:Y:S01]  /*2b20*/  FFMA R125, R18, R11.reuse, R125 ;  /* 0x0000000b127d7223 */ /* 0x080fe2000000007d */
[----:B------:R-:W-:Y:S01]  /*2b30*/  FFMA R122, R19, R11, R122 ;  /* 0x0000000b137a7223 */ /* 0x000fe2000000007a */
[----:B------:R-:W-:Y:S01]  /*2b40*/  FFMA R29, R8, R23, R21 ;  /* 0x00000017081d7223 */ /* 0x000fe20000000015 */
[----:B-1----:R-:W-:Y:S01]  /*2b50*/  FADD R28, R42, R17 ;  /* 0x000000112a1c7221 */ /* 0x002fe20000000000 */
[----:B------:R-:W-:Y:S01]  /*2b60*/  USHF.L.U32 UR7, UR5, 0x2, URZ ;  /* 0x0000000205077899 */ /* 0x000fe200080006ff */
[----:B------:R-:W-:Y:S01]  /*2b70*/  LDS.128 R8, [R53+0xe00] ;  /* 0x000e000035087984 */ /* 0x000fe20000000c00 */
[----:B------:R-:W-:Y:S01]  /*2b80*/  UIADD3 UR13, UPT, UPT, UR12, 0x4100, URZ ;  /* 0x000041000c0d7890 */ /* 0x000fe2000fffe0ff */
[----:B------:R-:W-:Y:S01]  /*2b90*/  LOP3.LUT P0, RZ, R98, 0xf, RZ, 0xc0, !PT ;  /* 0x0000000f62ff7812 */ /* 0x000fe2000780c0ff */
[----:B------:R-:W-:Y:S01]  /*2ba0*/  ULOP3.LUT UR11, UR9, 0x1000, URZ, 0xc, !UPT ;  /* 0x00001000090b7892 */ /* 0x000fe2000f8e0cff */
[----:B------:R-:W-:Y:S01]  /*2bb0*/  LDS.128 R16, [R53+0xe10] ;  /* 0x000e100035107984 */ /* 0x000fe20000000c00 */
[----:B------:R-:W-:-:S03]  /*2bc0*/  UIADD3 UR9, UPT, UPT, UR12, 0x2000, URZ ;  /* 0x000020000c097890 */ /* 0x000fc6000fffe0ff */
[----:B------:R-:W1:Y:S04]  /*2bd0*/  LDS.128 R40, [R52+0xe00] ;  /* 0x000e000034287984 */ /* 0x000e680000000c00 */
[----:B------:R-:W4:Y:S01]  /*2be0*/  LDS.128 R20, [R52+0xe10] ;  /* 0x000e100034147984 */ /* 0x000f220000000c00 */
[----:B------:R-:W-:Y:S02]  /*2bf0*/  ULOP3.LUT UR7, UR7, 0x40, URZ, 0xc, !UPT ;  /* 0x0000004007077892 */ /* 0x000fe4000f8e0cff */
[----:B0-----:R-:W-:Y:S01]  /*2c00*/  ULEA UR13, UR14, UR13, 0x18 ;  /* 0x0000000d0e0d7291 */ /* 0x001fe2000f8ec0ff */
[----:B------:R-:W-:Y:S01]  /*2c10*/  LDS R120, [R34+UR8+0xa00] ;  /* 0x000a000822787984 */ /* 0x000fe20008000800 */
[----:B------:R-:W-:Y:S02]  /*2c20*/  ULEA UR15, UR14, UR9, 0x18 ;  /* 0x000000090e0f7291 */ /* 0x000fe4000f8ec0ff */
[----:B------:R-:W-:Y:S01]  /*2c30*/  UIADD3 UR9, UPT, UPT, UR13, UR7, URZ ;  /* 0x000000070d097290 */ /* 0x000fe2000fffe0ff */
[----:B------:R-:W-:Y:S01]  /*2c40*/  LDS R116, [R34+UR8+0xc00] ;  /* 0x000c000822747984 */ /* 0x000fe20008000800 */
[----:B------:R-:W-:Y:S01]  /*2c50*/  UIADD3 UR7, UPT, UPT, UR15, UR11, URZ ;  /* 0x0000000b0f077290 */ /* 0x000fe2000fffe0ff */
[----:B---3--:R-:W-:-:S02]  /*2c60*/  FFMA R126, R26, R126, R35 ;  /* 0x0000007e1a7e7223 */ /* 0x008fc40000000023 */
[----:B------:R-:W-:Y:S01]  /*2c70*/  LDS R112, [R34+UR8+0xe00] ;  /* 0x000e000822707984 */ /* 0x000fe20008000800 */
[----:B------:R-:W-:-:S03]  /*2c80*/  @!P0 LEA.HI R37, R98, UR9, RZ, 0x1e ;  /* 0x0000000962258c11 */ /* 0x000fc6000f8ff0ff */
[----:B------:R0:W-:Y:S04]  /*2c90*/  LDS R113, [R34+UR8] ;  /* 0x0000000822717984 */ /* 0x0001e80008000800 */
[----:B------:R-:W-:Y:S01]  /*2ca0*/  LDS R118, [R32+UR10+0x50] ;  /* 0x0000500a20767984 */ /* 0x000fe20008000800 */
[----:B0-----:R-:W-:-:S03]  /*2cb0*/  LEA R34, R98, UR7, 0x4 ;  /* 0x0000000762227c11 */ /* 0x001fc6000f8e20ff */
[----:B------:R-:W-:Y:S04]  /*2cc0*/  LDS R114, [R32+UR10+0x60] ;  /* 0x0000600a20727984 */ /* 0x000fe80008000800 */
[----:B------:R-:W-:Y:S04]  /*2cd0*/  LDS R111, [R32+UR10+0x70] ;  /* 0x0000700a206f7984 */ /* 0x000fe80008000800 */
[----:B------:R-:W-:Y:S04]  /*2ce0*/  LDS R106, [R32+UR10] ;  /* 0x0000000a206a7984 */ /* 0x000fe80008000800 */
[----:B------:R-:W-:Y:S04]  /*2cf0*/  @!P0 STS [R37], R28 ;  /* 0x0000001c25008388 */ /* 0x000fe80000000800 */
[----:B------:R-:W-:Y:S01]  /*2d00*/  STS.128 [R34], R12 ;  /* 0x0000000c22007388 */ /* 0x000fe20000000c00 */
[----:B------:R-:W-:Y:S01]  /*2d10*/  ULEA UR8, UR14, UR12, 0x18 ;  /* 0x0000000c0e087291 */ /* 0x000fe2000f8ec0ff */
[-C--:B-1----:R-:W-:Y:S01]  /*2d20*/  FFMA R61, R40, R9.reuse, R61 ;  /* 0x00000009283d7223 */ /* 0x082fe2000000003d */
        /* <DEDUP_REMOVED lines=15> */
[----:B------:R-:W-:-:S02]  /*2e20*/  SHF.L.U32 R9, R98, 0x9, RZ ;  /* 0x0000000962097819 */ /* 0x000fc400000006ff */
[----:B------:R-:W-:Y:S01]  /*2e30*/  SHF.R.U32.HI R16, RZ, 0x1, R98 ;  /* 0x00000001ff107819 */ /* 0x000fe20000011662 */
[----:B------:R-:W-:-:S03]  /*2e40*/  UIADD3 UR8, UPT, UPT, UR8, UR11, URZ ;  /* 0x0000000b08087290 */ /* 0x000fc6000fffe0ff */
[----:B------:R-:W-:Y:S01]  /*2e50*/  LOP3.LUT R9, R16, 0x200, R9, 0xf8, !PT ;  /* 0x0000020010097812 */ /* 0x000fe200078ef809 */
        /* <DEDUP_REMOVED lines=8> */
[----:B------:R-:W-:Y:S01]  /*2ee0*/  LEA R9, R9, UR8, 0x2 ;  /* 0x0000000809097c11 */ /* 0x000fe2000f8e10ff */
[----:B------:R-:W-:Y:S01]  /*2ef0*/  UIADD3 UR12, UPT, UPT, UR12, 0x4000, URZ ;  /* 0x000040000c0c7890 */ /* 0x000fe2000fffe0ff */
[----:B------:R-:W-:Y:S01]  /*2f00*/  LOP3.LUT P0, RZ, R98, 0x7, RZ, 0xc0, !PT ;  /* 0x0000000762ff7812 */ /* 0x000fe2000780c0ff */
[----:B------:R-:W-:-:S02]  /*2f10*/  ULOP3.LUT UR10, UR5, 0x10, URZ, 0xc, !UPT ;  /* 0x00000010050a7892 */ /* 0x000fc4000f8e0cff */
[----:B------:R-:W-:Y:S01]  /*2f20*/  ULEA UR12, UR14, UR12, 0x18 ;  /* 0x0000000c0e0c7291 */ /* 0x000fe2000f8ec0ff */
[----:B--2---:R-:W-:-:S04]  /*2f30*/  FADD R33, R4, R5 ;  /* 0x0000000504217221 */ /* 0x004fc80000000000 */
[----:B------:R-:W-:-:S04]  /*2f40*/  FADD R36, R6, R33 ;  /* 0x0000002106247221 */ /* 0x000fc80000000000 */
[----:B------:R-:W-:-:S05]  /*2f50*/  FADD R36, R7, R36 ;  /* 0x0000002407247221 */ /* 0x000fca0000000000 */
[----:B------:R-:W0:Y:S02]  /*2f60*/  SHFL.DOWN PT, R31, R36, 0x1, 0x1f ;  /* 0x08201f00241f7f89 */ /* 0x000e2400000e0000 */
[----:B0-----:R-:W-:-:S05]  /*2f70*/  FADD R26, R36, R31 ;  /* 0x0000001f241a7221 */ /* 0x001fca0000000000 */
[----:B------:R-:W0:Y:S04]  /*2f80*/  SHFL.DOWN PT, R13, R26, 0x2, 0x1f ;  /* 0x08401f001a0d7f89 */ /* 0x000e2800000e0000 */
[----:B------:R-:W-:Y:S04]  /*2f90*/  STS [R9], R4 ;  /* 0x0000000409007388 */ /* 0x000fe80000000800 */
[----:B------:R-:W-:Y:S04]  /*2fa0*/  STS [R9+0x200], R5 ;  /* 0x0002000509007388 */ /* 0x000fe80000000800 */
[----:B------:R-:W-:Y:S01]  /*2fb0*/  STS [R9+0x400], R6 ;  /* 0x0004000609007388 */ /* 0x000fe20000000800 */
[----:B0-----:R-:W-:-:S03]  /*2fc0*/  FADD R13, R26, R13 ;  /* 0x0000000d1a0d7221 */ /* 0x001fc60000000000 */
[----:B------:R-:W-:Y:S04]  /*2fd0*/  STS [R9+0x600], R7 ;  /* 0x0006000709007388 */ /* 0x000fe80000000800 */
[----:B------:R-:W0:Y:S01]  /*2fe0*/  SHFL.DOWN PT, R8, R13, 0x4, 0x1f ;  /* 0x08801f000d087f89 */ /* 0x000e2200000e0000 */
[----:B------:R-:W-:Y:S01]  /*2ff0*/  ULEA UR10, UR10, UR12, 0x3 ;  /* 0x0000000c0a0a7291 */ /* 0x000fe2000f8e18ff */
        /* <DEDUP_REMOVED lines=8> */
[----:B------:R-:W-:-:S02]  /*3080*/  LEA R98, R50, UR8, 0x2 ;  /* 0x0000000832627c11 */ /* 0x000fc4000f8e10ff */
[----:B------:R-:W-:Y:S01]  /*3090*/  LEA R109, R109, UR7, 0x2 ;  /* 0x000000076d6d7c11 */ /* 0x000fe2000f8e10ff */
[----:B------:R-:W-:Y:S01]  /*30a0*/  FFMA R124, R124, R27, R29 ;  /* 0x0000001b7c7c7223 */ /* 0x000fe2000000001d */
[----:B------:R-:W-:Y:S01]  /*30b0*/  FFMA R53, R40, R10, R25 ;  /* 0x0000000a28357223 */ /* 0x000fe20000000019 */
[----:B------:R-:W-:Y:S01]  /*30c0*/  FFMA R14, R41, R18, R24 ;  /* 0x00000012290e7223 */ /* 0x000fe20000000018 */
[----:B0-----:R-:W-:Y:S01]  /*30d0*/  FADD R17, R13, R8 ;  /* 0x000000080d117221 */ /* 0x001fe20000000000 */
[----:B------:R-:W-:Y:S06]  /*30e0*/  BAR.SYNC.DEFER_BLOCKING 0x0 ;  /* 0x0000000000007b1d */ /* 0x000fec0000010000 */
[----:B------:R0:W-:Y:S04]  /*30f0*/  @!P0 STS [R16+UR10], R17 ;  /* 0x0000001110008988 */ /* 0x0001e8000800080a */
[----:B------:R0:W1:Y:S04]  /*3100*/  LDS.128 R28, [R109] ;  /* 0x000000006d1c7984 */ /* 0x0000680000000c00 */
[----:B------:R0:W2:Y:S04]  /*3110*/  LDS.128 R24, [R109+0x10] ;  /* 0x000010006d187984 */ /* 0x0000a80000000c00 */
[----:B------:R0:W3:Y:S04]  /*3120*/  LDS.128 R36, [R98] ;  /* 0x0000000062247984 */ /* 0x0000e80000000c00 */
[----:B------:R0:W4:Y:S01]  /*3130*/  LDS.128 R32, [R98+0x10] ;  /* 0x0000100062207984 */ /* 0x0001220000000c00 */
[----:B------:R-:W-:Y:S01]  /*3140*/  FFMA R120, R121, R120, R126 ;  /* 0x0000007879787223 */ /* 0x000fe2000000007e */
[----:B------:R-:W-:Y:S01]  /*3150*/  ULOP3.LUT UP0, URZ, UR6, 0xf8, URZ, 0xc0, !UPT ;  /* 0x000000f806ff7892 */ /* 0x000fe2000f80c0ff */
[C---:B------:R-:W-:Y:S01]  /*3160*/  FFMA R117, R118.reuse, R46, R117 ;  /* 0x0000002e76757223 */ /* 0x040fe20000000075 */
[----:B------:R-:W-:Y:S01]  /*3170*/  FFMA R47, R118, R47, R124 ;  /* 0x0000002f762f7223 */ /* 0x000fe2000000007c */
[----:B------:R-:W-:-:S02]  /*3180*/  FFMA R116, R119, R116, R120 ;  /* 0x0000007477747223 */ /* 0x000fc40000000078 */
[C---:B------:R-:W-:Y:S01]  /*3190*/  FFMA R48, R114.reuse, R48, R117 ;  /* 0x0000003072307223 */ /* 0x040fe20000000075 */
[----:B------:R-:W-:Y:S01]  /*31a0*/  FFMA R114, R114, R49, R47 ;  /* 0x0000003172727223 */ /* 0x000fe2000000002f */
        /* <DEDUP_REMOVED lines=16> */
[C---:B------:R-:W-:Y:S01]  /*32b0*/  FFMA R81, R40.reuse, R18, R81 ;  /* 0x0000001228517223 */ /* 0x040fe20000000051 */
[-C--:B------:R-:W-:Y:S01]  /*32c0*/  FFMA R9, R40, R19.reuse, R127 ;  /* 0x0000001328097223 */ /* 0x080fe2000000007f */
[----:B------:R-:W-:Y:S01]  /*32d0*/  FFMA R6, R41, R19, R128 ;  /* 0x0000001329067223 */ /* 0x000fe20000000080 */
[----:B------:R-:W-:Y:S01]  /*32e0*/  UIADD3 UR6, UPT, UPT, UR6, 0x8, URZ ;  /* 0x0000000806067890 */ /* 0x000fe2000fffe0ff */
[----:B------:R-:W-:-:S04]  /*32f0*/  IMAD.WIDE R104, R108, 0x4, R104 ;  /* 0x000000046c687825 */ /* 0x000fc800078e0268 */
        /* <DEDUP_REMOVED lines=10> */
[----:B------:R-:W-:Y:S01]  /*33a0*/  IADD3 R102, P2, PT, R102, 0x20, RZ ;  /* 0x0000002066667810 */ /* 0x000fe20007f5e0ff */
[----:B------:R-:W-:Y:S01]  /*33b0*/  FFMA R3, R22, R19, R3 ;  /* 0x0000001316037223 */ /* 0x000fe20000000003 */
[C---:B------:R-:W-:Y:S01]  /*33c0*/  FFMA R41, R111.reuse, R44, R48 ;  /* 0x0000002c6f297223 */ /* 0x040fe20000000030 */
[----:B------:R-:W-:Y:S01]  /*33d0*/  FFMA R45, R111, R45, R114 ;  /* 0x0000002d6f2d7223 */ /* 0x000fe20000000072 */
[----:B------:R-:W-:Y:S01]  /*33e0*/  FFMA R40, R0, R113, R115 ;  /* 0x0000007100287223 */ /* 0x000fe20000000073 */
[----:B------:R-:W-:-:S02]  /*33f0*/  UIADD3 UR5, UPT, UPT, UR5, 0x10, URZ ;  /* 0x0000001005057890 */ /* 0x000fc4000fffe0ff */
[----:B------:R-:W-:Y:S02]  /*3400*/  UIADD3 UR4, UPT, UPT, UR4, 0x400, URZ ;  /* 0x0000040004047890 */ /* 0x000fe4000fffe0ff */
[----:B------:R-:W-:Y:S01]  /*3410*/  UISETP.GE.AND UP1, UPT, UR6, UR18, UPT ;  /* 0x000000120600728c */ /* 0x000fe2000bf26270 */
[----:B01234-:R-:W-:Y:S10]  /*3420*/  BRA.U UP0, `(.L_x_1) ;  /* 0x0000000100507547 */ /* 0x01fff4000b800000 */
[----:B------:R-:W-:Y:S01]  /*3430*/  FADD R18, R106, R111 ;  /* 0x0000006f6a127221 */ /* 0x000fe20000000000 */
[----:B------:R-:W-:Y:S01]  /*3440*/  FADD R40, R40, 1 ;  /* 0x3f80000028287421 */ /* 0x000fe20000000000 */
[----:B------:R-:W-:Y:S01]  /*3450*/  FADD R41, R41, 1 ;  /* 0x3f80000029297421 */ /* 0x000fe20000000000 */
[----:B------:R-:W-:Y:S01]  /*3460*/  UMOV UR12, 0x33333333 ;  /* 0x33333333000c7882 */ /* 0x000fe20000000000 */
[----:B------:R-:W-:Y:S01]  /*3470*/  FADD R21, R107, R18 ;  /* 0x000000126b157221 */ /* 0x000fe20000000000 */
[----:B------:R-:W-:-:S03]  /*3480*/  UMOV UR13, 0x3fd33333 ;  /* 0x3fd33333000d7882 */ /* 0x000fc60000000000 */
[----:B------:R-:W-:-:S04]  /*3490*/  FADD R0, R0, R21 ;  /* 0x0000001500007221 */ /* 0x000fc80000000000 */
[----:B------:R-:W-:-:S04]  /*34a0*/  FADD R0, R17, R0 ;  /* 0x0000000011007221 */ /* 0x000fc80000000000 */
[----:B------:R-:W-:-:S04]  /*34b0*/  FADD R17, RZ, R0 ;  /* 0x00000000ff117221 */ /* 0x000fc80000000000 */
[----:B------:R-:W-:-:S04]  /*34c0*/  FADD R0, -R40, R17 ;  /* 0x0000001128007221 */ /* 0x000fc80000000100 */
[----:B------:R-:W-:-:S04]  /*34d0*/  FADD R0, -R41, R0 ;  /* 0x0000000029007221 */ /* 0x000fc80000000100 */
[----:B------:R-:W-:-:S04]  /*34e0*/  FADD R0, -R45, R0 ;  /* 0x000000002d007221 */ /* 0x000fc80000000100 */
[----:B------:R-:W0:Y:S01]  /*34f0*/  F2F.F64.F32 R20, R0 ;  /* 0x0000000000147310 */ /* 0x000e220000201800 */
[----:B------:R-:W-:Y:S01]  /*3500*/  FADD R18, R101, R0 ;  /* 0x0000000065127221 */ /* 0x000fe20000000000 */
[C---:B0-----:R-:W-:Y:S02]  /*3510*/  DADD R42, R20.reuse, -UR12 ;  /* 0x8000000c142a7e29 */ /* 0x041fe40008000000 */
[----:B------:R-:W-:-:S06]  /*3520*/  DADD R20, R20, UR12 ;  /* 0x0000000c14147e29 */ /* 0x000fcc0008000000 */
[----:B------:R-:W-:Y:S02]  /*3530*/  DSETP.GT.AND P0, PT, R42, RZ, PT ;  /* 0x000000ff2a00722a */ /* 0x000fe40003f04000 */
[----:B------:R-:W-:-:S12]  /*3540*/  DSETP.GEU.AND P1, PT, R20, RZ, PT ;  /* 0x000000ff1400722a */ /* 0x000fd80003f2e000 */
[----:B------:R-:W-:-:S04]  /*3550*/  @!P0 FSEL R18, R18, R101, !P1 ;  /* 0x0000006512128208 */ /* 0x000fc80004800000 */
[----:B------:R-:W-:-:S07]  /*3560*/  MOV R101, R18 ;  /* 0x0000001200657202 */ /* 0x000fce0000000f00 */
.L_x_1:
[----:B------:R-:W-:Y:S01]  /*3570*/  FFMA R0, R23, R19, R110 ;  /* 0x0000001317007223 */ /* 0x000fe2000000006e */
[----:B------:R-:W-:Y:S01]  /*3580*/  IADD3.X R103, PT, PT, RZ, R103, RZ, P2, !PT ;  /* 0x00000067ff677210 */ /* 0x000fe200017fe4ff */
[----:B------:R-:W-:Y:S06]  /*3590*/  BRA.U !UP1, `(.L_x_2) ;  /* 0xffffffd109f87547 */ /* 0x000fec000b83ffff */
.L_x_0:
[----:B------:R-:W0:Y:S01]  /*35a0*/  S2R R17, SR_CTAID.Y ;  /* 0x0000000000117919 */ /* 0x000e220000002600 */
[----:B------:R-:W1:Y:S01]  /*35b0*/  LDC R98, c[0x0][0x384] ;  /* 0x0000e100ff627b82 */ /* 0x000e620000000800 */
[----:B------:R-:W2:Y:S01]  /*35c0*/  LDCU.128 UR4, c[0x0][0x3a0] ;  /* 0x00007400ff0477ac */ /* 0x000ea20008000c00 */
[----:B------:R-:W-:Y:S01]  /*35d0*/  LOP3.LUT R16, R51, 0x40, R16, 0xf8, !PT ;  /* 0x0000004033107812 */ /* 0x000fe200078ef810 */
[----:B------:R-:W3:Y:S05]  /*35e0*/  S2R R21, SR_CTAID.X ;  /* 0x0000000000157919 */ /* 0x000eea0000002500 */
[----:B------:R-:W4:Y:S01]  /*35f0*/  LDC.64 R126, c[0x0][0x3a0] ;  /* 0x0000e800ff7e7b82 */ /* 0x000f220000000a00 */
[----:B0-----:R-:W-:-:S05]  /*3600*/  LEA R17, R17, R50, 0x7 ;  /* 0x0000003211117211 */ /* 0x001fca00078e38ff */
[----:B-1----:R-:W-:Y:S01]  /*3610*/  IMAD R19, R17, R98, RZ ;  /* 0x0000006211137224 */ /* 0x002fe200078e02ff */
[----:B---3--:R-:W-:-:S04]  /*3620*/  LEA R17, R21, R16, 0x7 ;  /* 0x0000001015117211 */ /* 0x008fc800078e38ff */
[C---:B------:R-:W-:Y:S02]  /*3630*/  IADD3 R18, P0, PT, R17.reuse, R19, RZ ;  /* 0x0000001311127210 */ /* 0x040fe40007f1e0ff */
[----:B------:R-:W-:Y:S02]  /*3640*/  SHF.R.S32.HI R16, RZ, 0x1f, R19 ;  /* 0x0000001fff107819 */ /* 0x000fe40000011413 */
[----:B--2---:R-:W-:Y:S02]  /*3650*/  LEA R118, P1, R18, UR4, 0x2 ;  /* 0x0000000412767c11 */ /* 0x004fe4000f8210ff */
[----:B------:R-:W-:-:S04]  /*3660*/  LEA.HI.X.SX32 R21, R17, R16, 0x1, P0 ;  /* 0x0000001011157211 */ /* 0x000fc800000f0eff */
[----:B------:R-:W-:Y:S01]  /*3670*/  LEA.HI.X R119, R18, UR5, R21, 0x2, P1 ;  /* 0x0000000512777c11 */ /* 0x000fe200088f1415 */
[----:B----4-:R-:W-:-:S04]  /*3680*/  IMAD.WIDE R126, R17, 0x4, R126 ;  /* 0x00000004117e7825 */ /* 0x010fc800078e027e */
[----:B------:R-:W2:Y:S01]  /*3690*/  LDG.E.128 R24, desc[UR16][R118.64] ;  /* 0x0000001076187981 */ /* 0x000ea2000c1e1d00 */
[----:B------:R-:W-:-:S05]  /*36a0*/  IMAD.WIDE R116, R19, 0x4, R126 ;  /* 0x0000000413747825 */ /* 0x000fca00078e027e */
[----:B------:R-:W3:Y:S01]  /*36b0*/  LDG.E.128 R20, desc[UR16][R116.64+0x10] ;  /* 0x0000101074147981 */ /* 0x000ee2000c1e1d00 */
[----:B------:R-:W-:-:S05]  /*36c0*/  IADD3 R19, PT, PT, R19, R98, RZ ;  /* 0x0000006213137210 */ /* 0x000fca0007ffe0ff */
[C---:B------:R-:W-:Y:S01]  /*36d0*/  IMAD.WIDE R108, R19.reuse, 0x4, R126 ;  /* 0x00000004136c7825 */ /* 0x040fe200078e027e */
[----:B------:R-:W-:-:S03]  /*36e0*/  IADD3 R19, PT, PT, R19, R98, RZ ;  /* 0x0000006213137210 */ /* 0x000fc60007ffe0ff */
[C---:B------:R-:W-:Y:S01]  /*36f0*/  IMAD.WIDE R106, R98.reuse, 0x4, R116 ;  /* 0x00000004626a7825 */ /* 0x040fe200078e0274 */
[----:B------:R-:W4:Y:S03]  /*3700*/  LDG.E.128 R48, desc[UR16][R108.64] ;  /* 0x000000106c307981 */ /* 0x000f26000c1e1d00 */
[C---:B------:R-:W-:Y:S01]  /*3710*/  IMAD.WIDE R104, R19.reuse, 0x4, R126 ;  /* 0x0000000413687825 */ /* 0x040fe200078e027e */
[----:B------:R-:W-:Y:S01]  /*3720*/  IADD3 R19, PT, PT, R19, R98, RZ ;  /* 0x0000006213137210 */ /* 0x000fe20007ffe0ff */
[----:B------:R-:W5:Y:S02]  /*3730*/  LDG.E.128 R44, desc[UR16][R106.64+0x10] ;  /* 0x000010106a2c7981 */ /* 0x000f64000c1e1d00 */
[----:B------:R-:W-:Y:S02]  /*3740*/  IMAD.WIDE R102, R98, 0x4, R106 ;  /* 0x0000000462667825 */ /* 0x000fe400078e026a */
[----:B------:R-:W5:Y:S02]  /*3750*/  LDG.E.128 R40, desc[UR16][R104.64] ;  /* 0x0000001068287981 */ /* 0x000f64000c1e1d00 */
[----:B------:R-:W-:-:S05]  /*3760*/  IMAD.WIDE R110, R19, 0x4, R126 ;  /* 0x00000004136e7825 */ /* 0x000fca00078e027e */
[----:B------:R-:W5:Y:S01]  /*3770*/  LDG.E.128 R28, desc[UR16][R110.64] ;  /* 0x000000106e1c7981 */ /* 0x000f62000c1e1d00 */
[----:B------:R-:W-:-:S05]  /*3780*/  IMAD.WIDE R112, R98, 0x4, R102 ;  /* 0x0000000462707825 */ /* 0x000fca00078e0266 */
[----:B------:R-:W5:Y:S01]  /*3790*/  LDG.E.128 R32, desc[UR16][R112.64+0x10] ;  /* 0x0000101070207981 */ /* 0x000f62000c1e1d00 */
[----:B------:R-:W-:-:S04]  /*37a0*/  IMAD.WIDE R120, R98, 0x4, R112 ;  /* 0x0000000462787825 */ /* 0x000fc800078e0270 */
[----:B--2---:R-:W-:-:S04]  /*37b0*/  FMUL R24, R24, UR7 ;  /* 0x0000000718187c20 */ /* 0x004fc80008400000 */
[----:B------:R-:W-:Y:S01]  /*37c0*/  FFMA R24, R101, UR6, R24 ;  /* 0x0000000665187c23 */ /* 0x000fe20008000018 */
[----:B------:R-:W-:Y:S02]  /*37d0*/  IADD3 R101, PT, PT, R19, R98, RZ ;  /* 0x0000006213657210 */ /* 0x000fe40007ffe0ff */
[----:B------:R-:W2:Y:S01]  /*37e0*/  LDG.E.128 R16, desc[UR16][R102.64+0x10] ;  /* 0x0000101066107981 */ /* 0x000ea2000c1e1d00 */
[----:B------:R-:W-:Y:S01]  /*37f0*/  FMUL R27, R27, UR7 ;  /* 0x000000071b1b7c20 */ /* 0x000fe20008400000 */
[----:B---3--:R-:W-:Y:S01]  /*3800*/  FMUL R20, R20, UR7 ;  /* 0x0000000714147c20 */ /* 0x008fe20008400000 */
[----:B------:R-:W-:-:S04]  /*3810*/  IMAD.WIDE R114, R101, 0x4, R126 ;  /* 0x0000000465727825 */ /* 0x000fc800078e027e */
[----:B------:R-:W-:Y:S01]  /*3820*/  FMUL R21, R21, UR7 ;  /* 0x0000000715157c20 */ /* 0x000fe20008400000 */
[----:B------:R-:W-:Y:S01]  /*3830*/  FMUL R22, R22, UR7 ;  /* 0x0000000716167c20 */ /* 0x000fe20008400000 */
[----:B------:R-:W-:Y:S01]  /*3840*/  FFMA R27, R78, UR6, R27 ;  /* 0x000000064e1b7c23 */ /* 0x000fe2000800001b */
[----:B------:R-:W-:Y:S01]  /*3850*/  FFMA R20, R79, UR6, R20 ;  /* 0x000000064f147c23 */ /* 0x000fe20008000014 */
[----:B------:R-:W-:Y:S01]  /*3860*/  FFMA R21, R76, UR6, R21 ;  /* 0x000000064c157c23 */ /* 0x000fe20008000015 */
[----:B------:R-:W-:Y:S01]  /*3870*/  FFMA R22, R77, UR6, R22 ;  /* 0x000000064d167c23 */ /* 0x000fe20008000016 */
[----:B------:R-:W3:Y:S01]  /*3880*/  LDG.E.128 R36, desc[UR16][R114.64] ;  /* 0x0000001072247981 */ /* 0x000ee2000c1e1d00 */
[----:B------:R-:W-:Y:S01]  /*3890*/  FMUL R25, R25, UR7 ;  /* 0x0000000719197c20 */ /* 0x000fe20008400000 */
[----:B------:R-:W-:Y:S02]  /*38a0*/  FMUL R26, R26, UR7 ;  /* 0x000000071a1a7c20 */ /* 0x000fe40008400000 */
[----:B------:R-:W3:Y:S01]  /*38b0*/  LDG.E.128 R76, desc[UR16][R120.64+0x10] ;  /* 0x00001010784c7981 */ /* 0x000ee2000c1e1d00 */
[----:B------:R-:W-:Y:S01]  /*38c0*/  FMUL R23, R23, UR7 ;  /* 0x0000000717177c20 */ /* 0x000fe20008400000 */
[----:B----4-:R-:W-:Y:S01]  /*38d0*/  FMUL R48, R48, UR7 ;  /* 0x0000000730307c20 */ /* 0x010fe20008400000 */
[----:B------:R-:W-:Y:S01]  /*38e0*/  FMUL R49, R49, UR7 ;  /* 0x0000000731317c20 */ /* 0x000fe20008400000 */
[----:B------:R-:W-:Y:S01]  /*38f0*/  FMUL R50, R50, UR7 ;  /* 0x0000000732327c20 */ /* 0x000fe20008400000 */
[----:B------:R-:W-:Y:S01]  /*3900*/  FFMA R23, R60, UR6, R23 ;  /* 0x000000063c177c23 */ /* 0x000fe20008000017 */
[----:B------:R-:W-:Y:S01]  /*3910*/  FMUL R51, R51, UR7 ;  /* 0x0000000733337c20 */ /* 0x000fe20008400000 */
[----:B------:R-:W-:Y:S01]  /*3920*/  FFMA R60, R61, UR6, R48 ;  /* 0x000000063d3c7c23 */ /* 0x000fe20008000030 */
[----:B-----5:R-:W-:Y:S01]  /*3930*/  FMUL R44, R44, UR7 ;  /* 0x000000072c2c7c20 */ /* 0x020fe20008400000 */
[----:B------:R-:W-:Y:S01]  /*3940*/  FFMA R61, R62, UR6, R49 ;  /* 0x000000063e3d7c23 */ /* 0x000fe20008000031 */
[----:B------:R-:W-:Y:S01]  /*3950*/  FMUL R45, R45, UR7 ;  /* 0x000000072d2d7c20 */ /* 0x000fe20008400000 */
[----:B------:R-:W-:Y:S01]  /*3960*/  FFMA R62, R63, UR6, R50 ;  /* 0x000000063f3e7c23 */ /* 0x000fe20008000032 */
[----:B------:R-:W-:Y:S01]  /*3970*/  FMUL R46, R46, UR7 ;  /* 0x000000072e2e7c20 */ /* 0x000fe20008400000 */
[----:B------:R-:W-:Y:S01]  /*3980*/  FFMA R63, R56, UR6, R51 ;  /* 0x00000006383f7c23 */ /* 0x000fe20008000033 */
[----:B------:R-:W-:Y:S01]  /*3990*/  FMUL R29, R29, UR7 ;  /* 0x000000071d1d7c20 */ /* 0x000fe20008400000 */
[----:B------:R-:W-:Y:S01]  /*39a0*/  FMUL R30, R30, UR7 ;  /* 0x000000071e1e7c20 */ /* 0x000fe20008400000 */
[----:B------:R-:W-:Y:S01]  /*39b0*/  FFMA R56, R57, UR6, R44 ;  /* 0x0000000639387c23 */ /* 0x000fe2000800002c */
[-C--:B------:R-:W-:Y:S01]  /*39c0*/  IADD3 R101, PT, PT, R101, R98.reuse, RZ ;  /* 0x0000006265657210 */ /* 0x080fe20007ffe0ff */
[----:B------:R-:W-:Y:S01]  /*39d0*/  FFMA R57, R58, UR6, R45 ;  /* 0x000000063a397c23 */ /* 0x000fe2000800002d */
[----:B------:R-:W-:Y:S01]  /*39e0*/  FFMA R58, R59, UR6, R46 ;  /* 0x000000063b3a7c23 */ /* 0x000fe2000800002e */
[----:B------:R-:W-:Y:S01]  /*39f0*/  FFMA R45, R90, UR6, R29 ;  /* 0x000000065a2d7c23 */ /* 0x000fe2000800001d */
[----:B------:R-:W-:Y:S01]  /*3a00*/  FFMA R46, R91, UR6, R30 ;  /* 0x000000065b2e7c23 */ /* 0x000fe2000800001e */
[----:B------:R-:W-:Y:S01]  /*3a10*/  IMAD.WIDE R90, R98, 0x4, R120 ;  /* 0x00000004625a7825 */ /* 0x000fe200078e0278 */
[----:B------:R-:W-:-:S03]  /*3a20*/  IADD3 R123, PT, PT, R101, R98, RZ ;  /* 0x00000062657b7210 */ /* 0x000fc60007ffe0ff */
[----:B------:R-:W-:Y:S01]  /*3a30*/  FMUL R28, R28, UR7 ;  /* 0x000000071c1c7c20 */ /* 0x000fe20008400000 */
[----:B------:R-:W-:Y:S01]  /*3a40*/  FMUL R47, R47, UR7 ;  /* 0x000000072f2f7c20 */ /* 0x000fe20008400000 */
[----:B------:R-:W-:Y:S01]  /*3a50*/  FMUL R40, R40, UR7 ;  /* 0x0000000728287c20 */ /* 0x000fe20008400000 */
[----:B------:R-:W-:Y:S01]  /*3a60*/  IADD3 R49, PT, PT, R123, R98, RZ ;  /* 0x000000627b317210 */ /* 0x000fe20007ffe0ff */
[----:B------:R-:W-:Y:S01]  /*3a70*/  FMUL R41, R41, UR7 ;  /* 0x0000000729297c20 */ /* 0x000fe20008400000 */
[----:B------:R-:W-:Y:S01]  /*3a80*/  FFMA R44, R93, UR6, R28 ;  /* 0x000000065d2c7c23 */ /* 0x000fe2000800001c */
[----:B------:R-:W-:Y:S01]  /*3a90*/  FMUL R42, R42, UR7 ;  /* 0x000000072a2a7c20 */ /* 0x000fe20008400000 */
[----:B------:R-:W-:-:S04]  /*3aa0*/  IMAD.WIDE R124, R101, 0x4, R126 ;  /* 0x00000004657c7825 */ /* 0x000fc800078e027e */
[----:B------:R-:W-:Y:S01]  /*3ab0*/  FFMA R59, R52, UR6, R47 ;  /* 0x00000006343b7c23 */ /* 0x000fe2000800002f */
[----:B------:R-:W-:Y:S01]  /*3ac0*/  FMUL R43, R43, UR7 ;  /* 0x000000072b2b7c20 */ /* 0x000fe20008400000 */
[----:B------:R-:W-:Y:S01]  /*3ad0*/  FMUL R31, R31, UR7 ;  /* 0x000000071f1f7c20 */ /* 0x000fe20008400000 */
[----:B------:R-:W-:Y:S01]  /*3ae0*/  FMUL R32, R32, UR7 ;  /* 0x0000000720207c20 */ /* 0x000fe20008400000 */
[----:B------:R-:W-:Y:S01]  /*3af0*/  FMUL R33, R33, UR7 ;  /* 0x0000000721217c20 */ /* 0x000fe20008400000 */
[----:B------:R-:W-:Y:S01]  /*3b00*/  FMUL R34, R34, UR7 ;  /* 0x0000000722227c20 */ /* 0x000fe20008400000 */
[----:B------:R-:W-:Y:S01]  /*3b10*/  FMUL R35, R35, UR7 ;  /* 0x0000000723237c20 */ /* 0x000fe20008400000 */
[----:B------:R-:W-:-:S04]  /*3b20*/  IMAD.WIDE R122, R123, 0x4, R126 ;  /* 0x000000047b7a7825 */ /* 0x000fc800078e027e */
[----:B------:R-:W-:Y:S01]  /*3b30*/  FFMA R52, R53, UR6, R40 ;  /* 0x0000000635347c23 */ /* 0x000fe20008000028 */
[----:B------:R-:W-:Y:S01]  /*3b40*/  FFMA R25, R100, UR6, R25 ;  /* 0x0000000664197c23 */ /* 0x000fe20008000019 */
[----:B------:R-:W-:Y:S01]  /*3b50*/  FFMA R53, R54, UR6, R41 ;  /* 0x0000000636357c23 */ /* 0x000fe20008000029 */
[----:B------:R-:W-:-:S04]  /*3b60*/  IMAD.WIDE R100, R49, 0x4, R126 ;  /* 0x0000000431647825 */ /* 0x000fc800078e027e */
[----:B------:R-:W-:Y:S01]  /*3b70*/  FFMA R54, R55, UR6, R42 ;  /* 0x0000000637367c23 */ /* 0x000fe2000800002a */
[----:B------:R-:W-:Y:S01]  /*3b80*/  FFMA R26, R99, UR6, R26 ;  /* 0x00000006631a7c23 */ /* 0x000fe2000800001a */
[----:B------:R-:W-:Y:S01]  /*3b90*/  FFMA R55, R96, UR6, R43 ;  /* 0x0000000660377c23 */ /* 0x000fe2000800002b */
[----:B------:R-:W-:Y:S01]  /*3ba0*/  FFMA R47, R74, UR6, R31 ;  /* 0x000000064a2f7c23 */ /* 0x000fe2000800001f */
[----:B------:R-:W-:Y:S01]  /*3bb0*/  FFMA R40, R75, UR6, R32 ;  /* 0x000000064b287c23 */ /* 0x000fe20008000020 */
[----:B------:R-:W-:Y:S01]  /*3bc0*/  FFMA R41, R72, UR6, R33 ;  /* 0x0000000648297c23 */ /* 0x000fe20008000021 */
[----:B------:R-:W-:Y:S01]  /*3bd0*/  FFMA R42, R73, UR6, R34 ;  /* 0x00000006492a7c23 */ /* 0x000fe20008000022 */
[----:B------:R-:W-:Y:S01]  /*3be0*/  FFMA R43, R70, UR6, R35 ;  /* 0x00000006462b7c23 */ /* 0x000fe20008000023 */
[----:B------:R-:W4:Y:S04]  /*3bf0*/  LDG.E.128 R28, desc[UR16][R122.64] ;  /* 0x000000107a1c7981 */ /* 0x000f28000c1e1d00 */
[----:B------:R-:W5:Y:S01]  /*3c00*/  LDG.E.128 R32, desc[UR16][R90.64+0x10] ;  /* 0x000010105a207981 */ /* 0x000f62000c1e1d00 */
[----:B--2---:R-:W-:Y:S01]  /*3c10*/  FMUL R19, R19, UR7 ;  /* 0x0000000713137c20 */ /* 0x004fe20008400000 */
[----:B------:R-:W-:Y:S01]  /*3c20*/  FMUL R16, R16, UR7 ;  /* 0x0000000710107c20 */ /* 0x000fe20008400000 */
[----:B------:R-:W-:Y:S01]  /*3c30*/  FMUL R17, R17, UR7 ;  /* 0x0000000711117c20 */ /* 0x000fe20008400000 */
[----:B------:R-:W-:Y:S01]  /*3c40*/  FMUL R18, R18, UR7 ;  /* 0x0000000712127c20 */ /* 0x000fe20008400000 */
[----:B------:R-:W-:Y:S01]  /*3c50*/  FFMA R51, R92, UR6, R19 ;  /* 0x000000065c337c23 */ /* 0x000fe20008000013 */
[----:B------:R-:W-:-:S04]  /*3c60*/  IMAD.WIDE R92, R98, 0x4, R90 ;  /* 0x00000004625c7825 */ /* 0x000fc800078e025a */
[----:B------:R-:W-:Y:S01]  /*3c70*/  FFMA R48, R97, UR6, R16 ;  /* 0x0000000661307c23 */ /* 0x000fe20008000010 */
[----:B------:R-:W-:Y:S01]  /*3c80*/  FFMA R49, R94, UR6, R17 ;  /* 0x000000065e317c23 */ /* 0x000fe20008000011 */
[----:B------:R-:W-:Y:S01]  /*3c90*/  FFMA R50, R95, UR6, R18 ;  /* 0x000000065f327c23 */ /* 0x000fe20008000012 */
[----:B---3--:R-:W-:Y:S01]  /*3ca0*/  FMUL R38, R38, UR7 ;  /* 0x0000000726267c20 */ /* 0x008fe20008400000 */
[----:B------:R-:W-:Y:S01]  /*3cb0*/  FMUL R39, R39, UR7 ;  /* 0x0000000727277c20 */ /* 0x000fe20008400000 */
[----:B------:R-:W-:Y:S01]  /*3cc0*/  FMUL R36, R36, UR7 ;  /* 0x0000000724247c20 */ /* 0x000fe20008400000 */
[----:B------:R-:W-:Y:S01]  /*3cd0*/  FMUL R37, R37, UR7 ;  /* 0x0000000725257c20 */ /* 0x000fe20008400000 */
[----:B------:R-:W-:Y:S01]  /*3ce0*/  FMUL R76, R76, UR7 ;  /* 0x000000074c4c7c20 */ /* 0x000fe20008400000 */
[----:B------:R-:W-:Y:S01]  /*3cf0*/  FMUL R77, R77, UR7 ;  /* 0x000000074d4d7c20 */ /* 0x000fe20008400000 */
[----:B------:R-:W-:Y:S01]  /*3d00*/  FMUL R78, R78, UR7 ;  /* 0x000000074e4e7c20 */ /* 0x000fe20008400000 */
[----:B------:R-:W2:Y:S01]  /*3d10*/  LDG.E.128 R16, desc[UR16][R124.64] ;  /* 0x000000107c107981 */ /* 0x000ea2000c1e1d00 */
[----:B------:R-:W-:-:S04]  /*3d20*/  IMAD.WIDE R98, R98, 0x4, R92 ;  /* 0x0000000462627825 */ /* 0x000fc800078e025c */
[----:B------:R-:W-:Y:S01]  /*3d30*/  FFMA R38, R67, UR6, R38 ;  /* 0x0000000643267c23 */ /* 0x000fe20008000026 */
[----:B------:R-:W-:Y:S01]  /*3d40*/  FFMA R39, R66, UR6, R39 ;  /* 0x0000000642277c23 */ /* 0x000fe20008000027 */
[----:B------:R-:W-:Y:S01]  /*3d50*/  FFMA R76, R65, UR6, R76 ;  /* 0x00000006414c7c23 */ /* 0x000fe2000800004c */
[----:B------:R-:W-:Y:S01]  /*3d60*/  FFMA R77, R64, UR6, R77 ;  /* 0x00000006404d7c23 */ /* 0x000fe2000800004d */
[----:B------:R-:W-:Y:S01]  /*3d70*/  FFMA R36, R71, UR6, R36 ;  /* 0x0000000647247c23 */ /* 0x000fe20008000024 */
[----:B------:R-:W-:Y:S01]  /*3d80*/  FFMA R37, R68, UR6, R37 ;  /* 0x0000000644257c23 */ /* 0x000fe20008000025 */
[----:B------:R-:W3:Y:S01]  /*3d90*/  LDG.E.128 R64, desc[UR16][R92.64+0x10] ;  /* 0x000010105c407981 */ /* 0x000ee2000c1e1d00 */
[----:B------:R-:W-:-:S03]  /*3da0*/  FFMA R78, R69, UR6, R78 ;  /* 0x00000006454e7c23 */ /* 0x000fc6000800004e */
[----:B------:R-:W3:Y:S04]  /*3db0*/  LDG.E.128 R68, desc[UR16][R100.64] ;  /* 0x0000001064447981 */ /* 0x000ee8000c1e1d00 */
[----:B------:R-:W3:Y:S01]  /*3dc0*/  LDG.E.128 R72, desc[UR16][R98.64+0x10] ;  /* 0x0000101062487981 */ /* 0x000ee2000c1e1d00 */
[----:B------:R-:W-:-:S03]  /*3dd0*/  FMUL R79, R79, UR7 ;  /* 0x000000074f4f7c20 */ /* 0x000fc60008400000 */
[----:B------:R4:W-:Y:S01]  /*3de0*/  STG.E.128 desc[UR16][R118.64], R24 ;  /* 0x0000001876007986 */ /* 0x0009e2000c101d10 */
[----:B------:R-:W-:-:S03]  /*3df0*/  FFMA R79, R88, UR6, R79 ;  /* 0x00000006584f7c23 */ /* 0x000fc6000800004f */
[----:B------:R0:W-:Y:S04]  /*3e00*/  STG.E.128 desc[UR16][R116.64+0x10], R20 ;  /* 0x0000101474007986 */ /* 0x0001e8000c101d10 */
[----:B------:R-:W-:Y:S04]  /*3e10*/  STG.E.128 desc[UR16][R108.64], R60 ;  /* 0x0000003c6c007986 */ /* 0x000fe8000c101d10 */
[----:B------:R-:W-:Y:S04]  /*3e20*/  STG.E.128 desc[UR16][R106.64+0x10], R56 ;  /* 0x000010386a007986 */ /* 0x000fe8000c101d10 */
[----:B------:R-:W-:Y:S04]  /*3e30*/  STG.E.128 desc[UR16][R104.64], R52 ;  /* 0x0000003468007986 */ /* 0x000fe8000c101d10 */
[----:B------:R-:W-:Y:S04]  /*3e40*/  STG.E.128 desc[UR16][R102.64+0x10], R48 ;  /* 0x0000103066007986 */ /* 0x000fe8000c101d10 */
[----:B------:R-:W-:Y:S01]  /*3e50*/  STG.E.128 desc[UR16][R110.64], R44 ;  /* 0x0000002c6e007986 */ /* 0x000fe2000c101d10 */
[----:B----4-:R-:W-:Y:S01]  /*3e60*/  FMUL R26, R30, UR7 ;  /* 0x000000071e1a7c20 */ /* 0x010fe20008400000 */
[----:B------:R-:W-:Y:S01]  /*3e70*/  FMUL R27, R31, UR7 ;  /* 0x000000071f1b7c20 */ /* 0x000fe20008400000 */
[----:B------:R-:W-:Y:S01]  /*3e80*/  FMUL R24, R28, UR7 ;  /* 0x000000071c187c20 */ /* 0x000fe20008400000 */
[----:B------:R-:W-:Y:S01]  /*3e90*/  FMUL R25, R29, UR7 ;  /* 0x000000071d197c20 */ /* 0x000fe20008400000 */
[----:B-----5:R-:W-:Y:S01]  /*3ea0*/  FMUL R32, R32, UR7 ;  /* 0x0000000720207c20 */ /* 0x020fe20008400000 */
[----:B------:R-:W-:Y:S01]  /*3eb0*/  FMUL R33, R33, UR7 ;  /* 0x0000000721217c20 */ /* 0x000fe20008400000 */
[----:B------:R-:W-:Y:S01]  /*3ec0*/  FMUL R34, R34, UR7 ;  /* 0x0000000722227c20 */ /* 0x000fe20008400000 */
[----:B------:R-:W-:Y:S01]  /*3ed0*/  FMUL R35, R35, UR7 ;  /* 0x0000000723237c20 */ /* 0x000fe20008400000 */
[----:B0-----:R-:W-:Y:S01]  /*3ee0*/  FFMA R20, R85, UR6, R32 ;  /* 0x0000000655147c23 */ /* 0x001fe20008000020 */
[----:B------:R-:W-:Y:S01]  /*3ef0*/  FFMA R21, R82, UR6, R33 ;  /* 0x0000000652157c23 */ /* 0x000fe20008000021 */
[----:B------:R-:W-:Y:S01]  /*3f00*/  FFMA R22, R83, UR6, R34 ;  /* 0x0000000653167c23 */ /* 0x000fe20008000022 */
[----:B------:R-:W-:Y:S01]  /*3f10*/  FFMA R23, R80, UR6, R35 ;  /* 0x0000000650177c23 */ /* 0x000fe20008000023 */
[----:B------:R-:W-:Y:S01]  /*3f20*/  FFMA R26, R15, UR6, R26 ;  /* 0x000000060f1a7c23 */ /* 0x000fe2000800001a */
[----:B------:R-:W-:Y:S01]  /*3f30*/  FFMA R27, R12, UR6, R27 ;  /* 0x000000060c1b7c23 */ /* 0x000fe2000800001b */
[----:B------:R-:W-:Y:S01]  /*3f40*/  FFMA R24, R81, UR6, R24 ;  /* 0x0000000651187c23 */ /* 0x000fe20008000018 */
[----:B------:R-:W-:Y:S01]  /*3f50*/  FFMA R25, R14, UR6, R25 ;  /* 0x000000060e197c23 */ /* 0x000fe20008000019 */
[----:B------:R-:W-:Y:S04]  /*3f60*/  STG.E.128 desc[UR16][R112.64+0x10], R40 ;  /* 0x0000102870007986 */ /* 0x000fe8000c101d10 */
[----:B------:R-:W-:Y:S04]  /*3f70*/  STG.E.128 desc[UR16][R114.64], R36 ;  /* 0x0000002472007986 */ /* 0x000fe8000c101d10 */
[----:B------:R-:W-:Y:S01]  /*3f80*/  STG.E.128 desc[UR16][R120.64+0x10], R76 ;  /* 0x0000104c78007986 */ /* 0x000fe2000c101d10 */
[----:B--2---:R-:W-:Y:S01]  /*3f90*/  FMUL R16, R16, UR7 ;  /* 0x0000000710107c20 */ /* 0x004fe20008400000 */
[----:B------:R-:W-:Y:S01]  /*3fa0*/  FMUL R17, R17, UR7 ;  /* 0x0000000711117c20 */ /* 0x000fe20008400000 */
[----:B------:R-:W-:Y:S01]  /*3fb0*/  FMUL R18, R18, UR7 ;  /* 0x0000000712127c20 */ /* 0x000fe20008400000 */
[----:B------:R-:W-:Y:S01]  /*3fc0*/  FMUL R19, R19, UR7 ;  /* 0x0000000713137c20 */ /* 0x000fe20008400000 */
        /* <DEDUP_REMOVED lines=10> */
[----:B------:R-:W-:Y:S01]  /*4070*/  FMUL R71, R71, UR7 ;  /* 0x0000000747477c20 */ /* 0x000fe20008400000 */
[----:B------:R-:W-:Y:S01]  /*4080*/  FFMA R19, R84, UR6, R19 ;  /* 0x0000000654137c23 */ /* 0x000fe20008000013 */
[----:B------:R-:W-:Y:S01]  /*4090*/  FMUL R72, R72, UR7 ;  /* 0x0000000748487c20 */ /* 0x000fe20008400000 */
[----:B------:R-:W-:Y:S01]  /*40a0*/  FMUL R73, R73, UR7 ;  /* 0x0000000749497c20 */ /* 0x000fe20008400000 */
[----:B------:R-:W-:Y:S01]  /*40b0*/  FMUL R74, R74, UR7 ;  /* 0x000000074a4a7c20 */ /* 0x000fe20008400000 */
[----:B------:R-:W-:Y:S01]  /*40c0*/  FMUL R75, R75, UR7 ;  /* 0x000000074b4b7c20 */ /* 0x000fe20008400000 */
        /* <DEDUP_REMOVED lines=14> */
[----:B------:R-:W-:Y:S04]  /*41b0*/  STG.E.128 desc[UR16][R122.64], R24 ;  /* 0x000000187a007986 */ /* 0x000fe8000c101d10 */
[----:B------:R-:W-:Y:S04]  /*41c0*/  STG.E.128 desc[UR16][R92.64+0x10], R12 ;  /* 0x0000100c5c007986 */ /* 0x000fe8000c101d10 */
[----:B------:R-:W-:Y:S04]  /*41d0*/  STG.E.128 desc[UR16][R100.64], R8 ;  /* 0x0000000864007986 */ /* 0x000fe8000c101d10 */
[----:B------:R-:W-:Y:S01]  /*41e0*/  STG.E.128 desc[UR16][R98.64+0x10], R72 ;  /* 0x0000104862007986 */ /* 0x000fe2000c101d10 */
[----:B------:R-:W-:Y:S05]  /*41f0*/  EXIT ;  /* 0x000000000000794d */ /* 0x000fea0003800000 */
.L_x_3:
[----:B------:R-:W-:-:S00]  /*4200*/  BRA `(.L_x_3) ;  /* 0xfffffffc00fc7947 */ /* 0x000fc0000383ffff */
[----:B------:R-:W-:-:S00]  /*4210*/  NOP ;  /* 0x0000000000007918 */ /* 0x000fc00000000000 */
        /* <DEDUP_REMOVED lines=14> */
.L_x_4:


//--------------------- .nv.shared._Z18ft_sgemm_huge_warpiiiPfS_S_ff --------------------------
	.section	.nv.shared._Z18ft_sgemm_huge_warpiiiPfS_S_ff,"aw",@nobits
	.sectionflags	@""
	.align	4
.nv.shared._Z18ft_sgemm_huge_warpiiiPfS_S_ff:
	.zero		17792


//--------------------- .nv.shared.reserved.0     --------------------------
	.section	.nv.shared.reserved.0,"aw",@nobits
	.weak		__nv_reservedSMEM_offset_0_alias
	.size		__nv_reservedSMEM_offset_0_alias, 0, 64
	.other		__nv_reservedSMEM_offset_0_alias,@"STO_CUDA_RESERVED_SHARED STV_DEFAULT"
__nv_reservedSMEM_offset_0_alias:
	.zero		0
	.zero		64


//--------------------- .nv.constant0._Z18ft_sgemm_huge_warpiiiPfS_S_ff --------------------------
	.section	.nv.constant0._Z18ft_sgemm_huge_warpiiiPfS_S_ff,"a",@progbits
	.sectionflags	@""
	.align	4
.nv.constant0._Z18ft_sgemm_huge_warpiiiPfS_S_ff:
	.zero		944


//--------------------- SYMBOLS --------------------------

	.type		.nv.reservedSmem.offset0,@object
	.size		.nv.reservedSmem.offset0,0x4
	.type		.nv.reservedSmem.cap,@object
	.size		.nv.reservedSmem.cap,0x4
